def attn_fwd(
    Q,
    K,
    V,
    Out,
    Lse,
    sm_scale,
    stride_qz,
    stride_qh,
    stride_qm,
    stride_qk,
    stride_kz,
    stride_kh,
    stride_kn,
    stride_kk,
    stride_vz,
    stride_vh,
    stride_vn,
    stride_vk,
    stride_oz,
    stride_oh,
    stride_om,
    stride_ok,
    seqlen_q,
    seqlen_k,
    BLOCK_M: tl.constexpr,
    BLOCK_N: tl.constexpr,
    HEAD_DIM: tl.constexpr,
    CAUSAL: tl.constexpr,
):
    start_m = tl.program_id(0)
    off_hz = tl.program_id(1)
    q_off = off_hz * stride_qh
    k_off = off_hz * stride_kh
    v_off = off_hz * stride_vh
    offs_m = start_m * BLOCK_M + tl.arange(0, BLOCK_M)
    offs_d = tl.arange(0, HEAD_DIM)
    offs_n = tl.arange(0, BLOCK_N)
    q_ptrs = Q + q_off + offs_m[:, None] * stride_qm + offs_d[None, :] * stride_qk
    k_ptrs = K + k_off + offs_d[:, None] * stride_kk + offs_n[None, :] * stride_kn
    v_ptrs = V + v_off + offs_n[:, None] * stride_vn + offs_d[None, :] * stride_vk
    m_i = tl.full([BLOCK_M], float("-inf"), dtype=tl.float32)
    l_i = tl.zeros([BLOCK_M], dtype=tl.float32) + 1.0
    acc = tl.zeros([BLOCK_M, HEAD_DIM], dtype=tl.float32)
    q = tl.load(q_ptrs)
    acc, l_i, m_i = _attn_fwd_inner(
        acc,
        l_i,
        m_i,
        q,
        k_ptrs,
        v_ptrs,
        sm_scale,
        stride_kn,
        stride_vn,
        start_m,
        seqlen_k,
        BLOCK_M,
        BLOCK_N,
        HEAD_DIM,
        CAUSAL,
    )
    acc = acc / l_i[:, None]
    lse = m_i + tl.math.log2(l_i) / 1.4426950408889634
    o_ptrs = (
        Out
        + off_hz * stride_oh
        + offs_m[:, None] * stride_om
        + offs_d[None, :] * stride_ok
    )
    tl.store(o_ptrs, acc.to(Out.dtype.element_ty))
    tl.store(Lse + off_hz * seqlen_q + offs_m, lse)

# config = {"BLOCK_M": 32, "BLOCK_N": 16, "HEAD_DIM": 16, "arch": "sm_100", "causal": true, "dtype": "bf16", "num_stages": 2, "num_warps": 8}
# arch = sm_100


// ===== COMPILED SASS (sm_100a) =====

	.target	sm_100a

	.elftype	@"ET_EXEC"


//--------------------- .note.nv.tkinfo           --------------------------
	.section	.note.nv.tkinfo,"",@"SHT_NOTE"
	.sectionflags	@"SHF_NOTE_NV_TKINFO"
	.tkinfo
        /*0018*/ 	.word	0x00000081
        /*0030*/ 	.string	""
        /*0030*/ 	.string	"ptxas-blackwell"
        /*0030*/ 	.string	"Cuda compilation tools, release 12.9, V12.9.86"
        /*0030*/ 	.string	"Build cuda_12.9.r12.9/compiler.36037853_0"
        /*0030*/ 	.string	"-v  -suppress-debug-info  -lineinfo  -arch sm_100a "



//--------------------- .note.nv.cuver            --------------------------
	.section	.note.nv.cuver,"",@"SHT_NOTE"
	.sectionflags	@"SHF_NOTE_NV_CUVER"
        /*0018*/ 	.short	0x0001
        /*001a*/ 	.short	0x0064
        /*001c*/ 	.short	0x0001
        /*001e*/ 	.short	0x0000
        /*0020*/ 	.short	0x0001
        /*0022*/ 	.short	0x0000


//--------------------- .nv.info                  --------------------------
	.section	.nv.info,"",@"SHT_CUDA_INFO"
	.align	4


	//----- nvinfo : EIATTR_REGCOUNT
	.align		4
        /*0000*/ 	.byte	0x04, 0x2f
        /*0002*/ 	.short	(.L_2 - .L_1)
	.align		4
.L_1:
        /*0004*/ 	.word	index@(attn_fwd)
        /*0008*/ 	.word	0x00000028


	//----- nvinfo : EIATTR_FRAME_SIZE
	.align		4
.L_2:
        /*000c*/ 	.byte	0x04, 0x11
        /*000e*/ 	.short	(.L_4 - .L_3)
	.align		4
.L_3:
        /*0010*/ 	.word	index@(attn_fwd)
        /*0014*/ 	.word	0x00000000


	//----- nvinfo : EIATTR_MIN_STACK_SIZE
	.align		4
.L_4:
        /*0018*/ 	.byte	0x04, 0x12
        /*001a*/ 	.short	(.L_6 - .L_5)
	.align		4
.L_5:
        /*001c*/ 	.word	index@(attn_fwd)
        /*0020*/ 	.word	0x00000000
.L_6:


//--------------------- .nv.info.attn_fwd         --------------------------
	.section	.nv.info.attn_fwd,"",@"SHT_CUDA_INFO"
	.sectionflags	@""
	.align	4


	//----- nvinfo : EIATTR_CUDA_API_VERSION
	.align		4
        /*0000*/ 	.byte	0x04, 0x37
        /*0002*/ 	.short	(.L_8 - .L_7)
.L_7:
        /*0004*/ 	.word	0x00000081


	//----- nvinfo : EIATTR_KPARAM_INFO
	.align		4
.L_8:
        /*0008*/ 	.byte	0x04, 0x17
        /*000a*/ 	.short	(.L_10 - .L_9)
.L_9:
        /*000c*/ 	.word	0x00000000
        /*0010*/ 	.short	0x0019
        /*0012*/ 	.short	0x0080
        /*0014*/ 	.byte	0x00, 0xf4, 0x21, 0x00


	//----- nvinfo : EIATTR_KPARAM_INFO
	.align		4
.L_10:
        /*0018*/ 	.byte	0x04, 0x17
        /*001a*/ 	.short	(.L_12 - .L_11)
.L_11:
        /*001c*/ 	.word	0x00000000
        /*0020*/ 	.short	0x0018
        /*0022*/ 	.short	0x0078
        /*0024*/ 	.byte	0x00, 0xf4, 0x21, 0x00


	//----- nvinfo : EIATTR_KPARAM_INFO
	.align		4
.L_12:
        /*0028*/ 	.byte	0x04, 0x17
        /*002a*/ 	.short	(.L_14 - .L_13)
.L_13:
        /*002c*/ 	.word	0x00000000
        /*0030*/ 	.short	0x0017
        /*0032*/ 	.short	0x0070
        /*0034*/ 	.byte	0x00, 0xf0, 0x11, 0x00


	//----- nvinfo : EIATTR_KPARAM_INFO
	.align		4
.L_14:
        /*0038*/ 	.byte	0x04, 0x17
        /*003a*/ 	.short	(.L_16 - .L_15)
.L_15:
        /*003c*/ 	.word	0x00000000
        /*0040*/ 	.short	0x0016
        /*0042*/ 	.short	0x006c
        /*0044*/ 	.byte	0x00, 0xf0, 0x11, 0x00


	//----- nvinfo : EIATTR_KPARAM_INFO
	.align		4
.L_16:
        /*0048*/ 	.byte	0x04, 0x17
        /*004a*/ 	.short	(.L_18 - .L_17)
.L_17:
        /*004c*/ 	.word	0x00000000
        /*0050*/ 	.short	0x0015
        /*0052*/ 	.short	0x0068
        /*0054*/ 	.byte	0x00, 0xf0, 0x11, 0x00


	//----- nvinfo : EIATTR_KPARAM_INFO
	.align		4
.L_18:
        /*0058*/ 	.byte	0x04, 0x17
        /*005a*/ 	.short	(.L_20 - .L_19)
.L_19:
        /*005c*/ 	.word	0x00000000
        /*0060*/ 	.short	0x0014
        /*0062*/ 	.short	0x0064
        /*0064*/ 	.byte	0x00, 0xf0, 0x11, 0x00


	//----- nvinfo : EIATTR_KPARAM_INFO
	.align		4
.L_20:
        /*0068*/ 	.byte	0x04, 0x17
        /*006a*/ 	.short	(.L_22 - .L_21)
.L_21:
        /*006c*/ 	.word	0x00000000
        /*0070*/ 	.short	0x0013
        /*0072*/ 	.short	0x0060
        /*0074*/ 	.byte	0x00, 0xf0, 0x11, 0x00


	//----- nvinfo : EIATTR_KPARAM_INFO
	.align		4
.L_22:
        /*0078*/ 	.byte	0x04, 0x17
        /*007a*/ 	.short	(.L_24 - .L_23)
.L_23:
        /*007c*/ 	.word	0x00000000
        /*0080*/ 	.short	0x0012
        /*0082*/ 	.short	0x005c
        /*0084*/ 	.byte	0x00, 0xf0, 0x11, 0x00


	//----- nvinfo : EIATTR_KPARAM_INFO
	.align		4
.L_24:
        /*0088*/ 	.byte	0x04, 0x17
        /*008a*/ 	.short	(.L_26 - .L_25)
.L_25:
        /*008c*/ 	.word	0x00000000
        /*0090*/ 	.short	0x0011
        /*0092*/ 	.short	0x0058
        /*0094*/ 	.byte	0x00, 0xf0, 0x11, 0x00


	//----- nvinfo : EIATTR_KPARAM_INFO
	.align		4
.L_26:
        /*0098*/ 	.byte	0x04, 0x17
        /*009a*/ 	.short	(.L_28 - .L_27)
.L_27:
        /*009c*/ 	.word	0x00000000
        /*00a0*/ 	.short	0x0010
        /*00a2*/ 	.short	0x0054
        /*00a4*/ 	.byte	0x00, 0xf0, 0x11, 0x00


	//----- nvinfo : EIATTR_KPARAM_INFO
	.align		4
.L_28:
        /*00a8*/ 	.byte	0x04, 0x17
        /*00aa*/ 	.short	(.L_30 - .L_29)
.L_29:
        /*00ac*/ 	.word	0x00000000
        /*00b0*/ 	.short	0x000f
        /*00b2*/ 	.short	0x0050
        /*00b4*/ 	.byte	0x00, 0xf0, 0x11, 0x00


	//----- nvinfo : EIATTR_KPARAM_INFO
	.align		4
.L_30:
        /*00b8*/ 	.byte	0x04, 0x17
        /*00ba*/ 	.short	(.L_32 - .L_31)
.L_31:
        /*00bc*/ 	.word	0x00000000
        /*00c0*/ 	.short	0x000e
        /*00c2*/ 	.short	0x004c
        /*00c4*/ 	.byte	0x00, 0xf0, 0x11, 0x00


	//----- nvinfo : EIATTR_KPARAM_INFO
	.align		4
.L_32:
        /*00c8*/ 	.byte	0x04, 0x17
        /*00ca*/ 	.short	(.L_34 - .L_33)
.L_33:
        /*00cc*/ 	.word	0x00000000
        /*00d0*/ 	.short	0x000d
        /*00d2*/ 	.short	0x0048
        /*00d4*/ 	.byte	0x00, 0xf0, 0x11, 0x00


	//----- nvinfo : EIATTR_KPARAM_INFO
	.align		4
.L_34:
        /*00d8*/ 	.byte	0x04, 0x17
        /*00da*/ 	.short	(.L_36 - .L_35)
.L_35:
        /*00dc*/ 	.word	0x00000000
        /*00e0*/ 	.short	0x000c
        /*00e2*/ 	.short	0x0044
        /*00e4*/ 	.byte	0x00, 0xf0, 0x11, 0x00


	//----- nvinfo : EIATTR_KPARAM_INFO
	.align		4
.L_36:
        /*00e8*/ 	.byte	0x04, 0x17
        /*00ea*/ 	.short	(.L_38 - .L_37)
.L_37:
        /*00ec*/ 	.word	0x00000000
        /*00f0*/ 	.short	0x000b
        /*00f2*/ 	.short	0x0040
        /*00f4*/ 	.byte	0x00, 0xf0, 0x11, 0x00


	//----- nvinfo : EIATTR_KPARAM_INFO
	.align		4
.L_38:
        /*00f8*/ 	.byte	0x04, 0x17
        /*00fa*/ 	.short	(.L_40 - .L_39)
.L_39:
        /*00fc*/ 	.word	0x00000000
        /*0100*/ 	.short	0x000a
        /*0102*/ 	.short	0x003c
        /*0104*/ 	.byte	0x00, 0xf0, 0x11, 0x00


	//----- nvinfo : EIATTR_KPARAM_INFO
	.align		4
.L_40:
        /*0108*/ 	.byte	0x04, 0x17
        /*010a*/ 	.short	(.L_42 - .L_41)
.L_41:
        /*010c*/ 	.word	0x00000000
        /*0110*/ 	.short	0x0009
        /*0112*/ 	.short	0x0038
        /*0114*/ 	.byte	0x00, 0xf0, 0x11, 0x00


	//----- nvinfo : EIATTR_KPARAM_INFO
	.align		4
.L_42:
        /*0118*/ 	.byte	0x04, 0x17
        /*011a*/ 	.short	(.L_44 - .L_43)
.L_43:
        /*011c*/ 	.word	0x00000000
        /*0120*/ 	.short	0x0008
        /*0122*/ 	.short	0x0034
        /*0124*/ 	.byte	0x00, 0xf0, 0x11, 0x00


	//----- nvinfo : EIATTR_KPARAM_INFO
	.align		4
.L_44:
        /*0128*/ 	.byte	0x04, 0x17
        /*012a*/ 	.short	(.L_46 - .L_45)
.L_45:
        /*012c*/ 	.word	0x00000000
        /*0130*/ 	.short	0x0007
        /*0132*/ 	.short	0x0030
        /*0134*/ 	.byte	0x00, 0xf0, 0x11, 0x00


	//----- nvinfo : EIATTR_KPARAM_INFO
	.align		4
.L_46:
        /*0138*/ 	.byte	0x04, 0x17
        /*013a*/ 	.short	(.L_48 - .L_47)
.L_47:
        /*013c*/ 	.word	0x00000000
        /*0140*/ 	.short	0x0006
        /*0142*/ 	.short	0x002c
        /*0144*/ 	.byte	0x00, 0xf0, 0x11, 0x00


	//----- nvinfo : EIATTR_KPARAM_INFO
	.align		4
.L_48:
        /*0148*/ 	.byte	0x04, 0x17
        /*014a*/ 	.short	(.L_50 - .L_49)
.L_49:
        /*014c*/ 	.word	0x00000000
        /*0150*/ 	.short	0x0005
        /*0152*/ 	.short	0x0028
        /*0154*/ 	.byte	0x00, 0xf0, 0x11, 0x00


	//----- nvinfo : EIATTR_KPARAM_INFO
	.align		4
.L_50:
        /*0158*/ 	.byte	0x04, 0x17
        /*015a*/ 	.short	(.L_52 - .L_51)
.L_51:
        /*015c*/ 	.word	0x00000000
        /*0160*/ 	.short	0x0004
        /*0162*/ 	.short	0x0020
        /*0164*/ 	.byte	0x00, 0xf4, 0x21, 0x00


	//----- nvinfo : EIATTR_KPARAM_INFO
	.align		4
.L_52:
        /*0168*/ 	.byte	0x04, 0x17
        /*016a*/ 	.short	(.L_54 - .L_53)
.L_53:
        /*016c*/ 	.word	0x00000000
        /*0170*/ 	.short	0x0003
        /*0172*/ 	.short	0x0018
        /*0174*/ 	.byte	0x00, 0xf4, 0x21, 0x00


	//----- nvinfo : EIATTR_KPARAM_INFO
	.align		4
.L_54:
        /*0178*/ 	.byte	0x04, 0x17
        /*017a*/ 	.short	(.L_56 - .L_55)
.L_55:
        /*017c*/ 	.word	0x00000000
        /*0180*/ 	.short	0x0002
        /*0182*/ 	.short	0x0010
        /*0184*/ 	.byte	0x00, 0xf4, 0x21, 0x00


	//----- nvinfo : EIATTR_KPARAM_INFO
	.align		4
.L_56:
        /*0188*/ 	.byte	0x04, 0x17
        /*018a*/ 	.short	(.L_58 - .L_57)
.L_57:
        /*018c*/ 	.word	0x00000000
        /*0190*/ 	.short	0x0001
        /*0192*/ 	.short	0x0008
        /*0194*/ 	.byte	0x00, 0xf4, 0x21, 0x00


	//----- nvinfo : EIATTR_KPARAM_INFO
	.align		4
.L_58:
        /*0198*/ 	.byte	0x04, 0x17
        /*019a*/ 	.short	(.L_60 - .L_59)
.L_59:
        /*019c*/ 	.word	0x00000000
        /*01a0*/ 	.short	0x0000
        /*01a2*/ 	.short	0x0000
        /*01a4*/ 	.byte	0x00, 0xf4, 0x21, 0x00


	//----- nvinfo : EIATTR_SPARSE_MMA_MASK
	.align		4
.L_60:
        /*01a8*/ 	.byte	0x03, 0x50
        /*01aa*/ 	.short	0x0000


	//----- nvinfo : EIATTR_MAXREG_COUNT
	.align		4
        /*01ac*/ 	.byte	0x03, 0x1b
        /*01ae*/ 	.short	0x00ff


	//----- nvinfo : EIATTR_NUM_BARRIERS
	.align		4
        /*01b0*/ 	.byte	0x02, 0x4c
        /*01b2*/ 	.byte	0x01
	.zero		1


	//----- nvinfo : EIATTR_COOP_GROUP_MASK_REGIDS
	.align		4
        /*01b4*/ 	.byte	0x04, 0x29
        /*01b6*/ 	.short	(.L_62 - .L_61)


	//   ....[0]....
.L_61:
        /*01b8*/ 	.word	0xffffffff


	//   ....[1]....
        /*01bc*/ 	.word	0xffffffff


	//   ....[2]....
        /*01c0*/ 	.word	0xffffffff


	//   ....[3]....
        /*01c4*/ 	.word	0xffffffff


	//   ....[4]....
        /*01c8*/ 	.word	0xffffffff


	//   ....[5]....
        /*01cc*/ 	.word	0xffffffff


	//   ....[6]....
        /*01d0*/ 	.word	0xffffffff


	//   ....[7]....
        /*01d4*/ 	.word	0xffffffff


	//----- nvinfo : EIATTR_COOP_GROUP_INSTR_OFFSETS
	.align		4
.L_62:
        /*01d8*/ 	.byte	0x04, 0x28
        /*01da*/ 	.short	(.L_64 - .L_63)


	//   ....[0]....
.L_63:
        /*01dc*/ 	.word	0x00000b70


	//   ....[1]....
        /*01e0*/ 	.word	0x00000bc0


	//   ....[2]....
        /*01e4*/ 	.word	0x00000d20


	//   ....[3]....
        /*01e8*/ 	.word	0x00000d40


	//   ....[4]....
        /*01ec*/ 	.word	0x00000d80


	//   ....[5]....
        /*01f0*/ 	.word	0x00000db0


	//   ....[6]....
        /*01f4*/ 	.word	0x00000f90


	//   ....[7]....
        /*01f8*/ 	.word	0x00001010


	//----- nvinfo : EIATTR_VRC_CTA_INIT_COUNT
	.align		4
.L_64:
        /*01fc*/ 	.byte	0x02, 0x4a
	.zero		1
	.zero		1


	//----- nvinfo : EIATTR_EXIT_INSTR_OFFSETS
	.align		4
        /*0200*/ 	.byte	0x04, 0x1c
        /*0202*/ 	.short	(.L_66 - .L_65)


	//   ....[0]....
.L_65:
        /*0204*/ 	.word	0x00001b30


	//   ....[1]....
        /*0208*/ 	.word	0x00001b60


	//----- nvinfo : EIATTR_REQNTID
	.align		4
.L_66:
        /*020c*/ 	.byte	0x04, 0x10
        /*020e*/ 	.short	(.L_68 - .L_67)
.L_67:
        /*0210*/ 	.word	0x00000100
        /*0214*/ 	.word	0x00000001
        /*0218*/ 	.word	0x00000001


	//----- nvinfo : EIATTR_CBANK_PARAM_SIZE
	.align		4
.L_68:
        /*021c*/ 	.byte	0x03, 0x19
        /*021e*/ 	.short	0x0088


	//----- nvinfo : EIATTR_PARAM_CBANK
	.align		4
        /*0220*/ 	.byte	0x04, 0x0a
        /*0222*/ 	.short	(.L_70 - .L_69)
	.align		4
.L_69:
        /*0224*/ 	.word	index@(.nv.constant0.attn_fwd)
        /*0228*/ 	.short	0x0380
        /*022a*/ 	.short	0x0088


	//----- nvinfo : EIATTR_SW_WAR
	.align		4
.L_70:
        /*022c*/ 	.byte	0x04, 0x36
        /*022e*/ 	.short	(.L_72 - .L_71)
.L_71:
        /*0230*/ 	.word	0x00000008
.L_72:


//--------------------- .nv.compat                --------------------------
	.section	.nv.compat,"",@"SHT_CUDA_COMPAT_INFO"
	.align	4
        /*0000*/ 	.byte	0x02, 0x02, 0x01, 0x00, 0x02, 0x05, 0x05, 0x00, 0x02, 0x03, 0x00, 0x00, 0x02, 0x06, 0x01, 0x00


//--------------------- .nv.callgraph             --------------------------
	.section	.nv.callgraph,"",@"SHT_CUDA_CALLGRAPH"
	.align	4
	.sectionentsize	8
	.align		4
        /*0000*/ 	.word	0x00000000
	.align		4
        /*0004*/ 	.word	0xffffffff
	.align		4
        /*0008*/ 	.word	0x00000000
	.align		4
        /*000c*/ 	.word	0xfffffffe
	.align		4
        /*0010*/ 	.word	0x00000000
	.align		4
        /*0014*/ 	.word	0xfffffffd
	.align		4
        /*0018*/ 	.word	0x00000000
	.align		4
        /*001c*/ 	.word	0xfffffffc


//--------------------- .nv.constant4             --------------------------
	.section	.nv.constant4,"a",@progbits
	.align	8
	.align		8
.nv.constant4:
        /*0000*/ 	.dword	_$_str


//--------------------- .text.attn_fwd            --------------------------
	.section	.text.attn_fwd,"ax",@progbits
	.align	128
        .global         attn_fwd
        .type           attn_fwd,@function
        .size           attn_fwd,(.L_x_3 - attn_fwd)
        .other          attn_fwd,@"STO_CUDA_ENTRY STV_DEFAULT"
attn_fwd:
.text.attn_fwd:
[----:B------:R-:W0:Y:S08]  /*0000*/  LDC R1, c[0x0][0x37c] ;  /* 0x0000df00ff017b82 */ /* 0x000e300000000800 */
[----:B------:R-:W1:Y:S01]  /*0010*/  S2UR UR8, SR_CTAID.X ;  /* 0x00000000000879c3 */ /* 0x000e620000002500 */
[----:B------:R-:W2:Y:S01]  /*0020*/  S2R R0, SR_TID.X ;  /* 0x0000000000007919 */ /* 0x000ea20000002100 */
[----:B------:R-:W3:Y:S01]  /*0030*/  LDCU.64 UR4, c[0x0][0x3b0] ;  /* 0x00007600ff0477ac */ /* 0x000ee20008000a00 */
[----:B------:R-:W4:Y:S05]  /*0040*/  LDCU.64 UR16, c[0x0][0x358] ;  /* 0x00006b00ff1077ac */ /* 0x000f2a0008000a00 */
[----:B------:R-:W3:Y:S08]  /*0050*/  S2UR UR10, SR_CTAID.Y ;  /* 0x00000000000a79c3 */ /* 0x000ef00000002600 */
[----:B------:R-:W5:Y:S01]  /*0060*/  LDC R8, c[0x0][0x3b8] ;  /* 0x0000ee00ff087b82 */ /* 0x000f620000000800 */
[----:B-1----:R-:W-:-:S07]  /*0070*/  USHF.L.U32 UR8, UR8, 0x5, URZ ;  /* 0x0000000508087899 */ /* 0x002fce00080006ff */
[----:B------:R-:W1:Y:S01]  /*0080*/  LDC.64 R6, c[0x0][0x380] ;  /* 0x0000e000ff067b82 */ /* 0x000e620000000a00 */
[----:B------:R-:W-:Y:S01]  /*0090*/  IMAD.U32 R33, RZ, RZ, UR8 ;  /* 0x00000008ff217e24 */ /* 0x000fe2000f8e00ff */
[----:B---3--:R-:W-:Y:S01]  /*00a0*/  UIMAD UR4, UR10, UR4, URZ ;  /* 0x000000040a0472a4 */ /* 0x008fe2000f8e02ff */
[----:B--2---:R-:W-:-:S03]  /*00b0*/  SHF.R.U32.HI R4, RZ, 0x5, R0 ;  /* 0x00000005ff047819 */ /* 0x004fc60000011600 */
[----:B------:R-:W-:Y:S01]  /*00c0*/  LOP3.LUT R33, R33, 0x1f, R0, 0xf8, !PT ;  /* 0x0000001f21217812 */ /* 0x000fe200078ef800 */
[----:B------:R-:W-:Y:S01]  /*00d0*/  USHF.L.U32 UR6, UR4, 0x1, URZ ;  /* 0x0000000104067899 */ /* 0x000fe200080006ff */
[----:B------:R-:W-:-:S03]  /*00e0*/  SGXT.U32 R4, R4, 0x3 ;  /* 0x000000030404781a */ /* 0x000fc60000000000 */
[----:B------:R-:W-:Y:S01]  /*00f0*/  IMAD R2, R33, UR5, RZ ;  /* 0x0000000521027c24 */ /* 0x000fe2000f8e02ff */
[----:B------:R-:W-:Y:S01]  /*0100*/  UIMAD.WIDE UR4, UR4, 0x2, URZ ;  /* 0x00000002040478a5 */ /* 0x000fe2000f8e02ff */
[----:B-----5:R-:W-:Y:S02]  /*0110*/  IMAD R5, R4, R8, RZ ;  /* 0x0000000804057224 */ /* 0x020fe400078e02ff */
[C---:B------:R-:W-:Y:S02]  /*0120*/  IMAD.SHL.U32 R3, R2.reuse, 0x2, RZ ;  /* 0x0000000202037824 */ /* 0x040fe400078e00ff */
[----:B------:R-:W-:-:S03]  /*0130*/  IMAD.HI R2, R2, 0x2, RZ ;  /* 0x0000000202027827 */ /* 0x000fc600078e02ff */
[----:B-1----:R-:W-:Y:S02]  /*0140*/  IADD3 R6, P0, P1, R3, UR6, R6 ;  /* 0x0000000603067c10 */ /* 0x002fe4000f91e006 */
[----:B------:R-:W-:Y:S02]  /*0150*/  LEA R3, R8, R5, 0x3 ;  /* 0x0000000508037211 */ /* 0x000fe400078e18ff */
[----:B------:R-:W-:Y:S02]  /*0160*/  IADD3.X R2, PT, PT, R2, UR5, R7, P0, P1 ;  /* 0x0000000502027c10 */ /* 0x000fe400087e2407 */
[-C--:B------:R-:W-:Y:S02]  /*0170*/  LEA R4, P0, R5, R6.reuse, 0x1 ;  /* 0x0000000605047211 */ /* 0x080fe400078008ff */
[----:B------:R-:W-:Y:S02]  /*0180*/  LEA R6, P1, R3, R6, 0x1 ;  /* 0x0000000603067211 */ /* 0x000fe400078208ff */
[----:B------:R-:W-:-:S02]  /*0190*/  LEA.HI.X.SX32 R5, R5, R2, 0x1, P0 ;  /* 0x0000000205057211 */ /* 0x000fc400000f0eff */
[----:B------:R-:W-:-:S04]  /*01a0*/  LEA.HI.X.SX32 R7, R3, R2, 0x1, P1 ;  /* 0x0000000203077211 */ /* 0x000fc800008f0eff */
[----:B----4-:R-:W2:Y:S04]  /*01b0*/  LDG.E.U16 R5, desc[UR16][R4.64] ;  /* 0x0000001004057981 */ /* 0x010ea8000c1e1500 */
[----:B------:R-:W3:Y:S01]  /*01c0*/  LDG.E.U16 R6, desc[UR16][R6.64] ;  /* 0x0000001006067981 */ /* 0x000ee2000c1e1500 */
[----:B------:R-:W1:Y:S01]  /*01d0*/  S2UR UR9, SR_CgaCtaId ;  /* 0x00000000000979c3 */ /* 0x000e620000008800 */
[----:B------:R-:W-:Y:S01]  /*01e0*/  UIADD3 UR11, UPT, UPT, UR8, 0x20, URZ ;  /* 0x00000020080b7890 */ /* 0x000fe2000fffe0ff */
[C---:B------:R-:W-:Y:S01]  /*01f0*/  LOP3.LUT R3, R0.reuse, 0xc0, RZ, 0xc0, !PT ;  /* 0x000000c000037812 */ /* 0x040fe200078ec0ff */
[----:B------:R-:W-:Y:S01]  /*0200*/  UMOV UR4, 0x400 ;  /* 0x0000040000047882 */ /* 0x000fe20000000000 */
[C---:B------:R-:W-:Y:S01]  /*0210*/  IMAD.SHL.U32 R2, R0.reuse, 0x2, RZ ;  /* 0x0000000200027824 */ /* 0x040fe200078e00ff */
[----:B------:R-:W-:Y:S01]  /*0220*/  UISETP.GE.AND UP0, UPT, UR11, 0x1, UPT ;  /* 0x000000010b00788c */ /* 0x000fe2000bf06270 */
[----:B------:R-:W-:Y:S01]  /*0230*/  SHF.R.U32.HI R3, RZ, 0x2, R3 ;  /* 0x00000002ff037819 */ /* 0x000fe20000011603 */
[----:B------:R-:W-:Y:S01]  /*0240*/  IMAD.MOV.U32 R21, RZ, RZ, -0x800000 ;  /* 0xff800000ff157424 */ /* 0x000fe200078e00ff */
[----:B------:R-:W-:Y:S01]  /*0250*/  LOP3.LUT R32, R0, 0x3, RZ, 0xc0, !PT ;  /* 0x0000000300207812 */ /* 0x000fe200078ec0ff */
[----:B------:R-:W-:Y:S01]  /*0260*/  IMAD.MOV.U32 R30, RZ, RZ, 0x3f800000 ;  /* 0x3f800000ff1e7424 */ /* 0x000fe200078e00ff */
[----:B------:R-:W-:Y:S01]  /*0270*/  LOP3.LUT R3, R3, 0x1fe, R2, 0x78, !PT ;  /* 0x000001fe03037812 */ /* 0x000fe200078e7802 */
[----:B------:R-:W-:Y:S01]  /*0280*/  IMAD.MOV.U32 R22, RZ, RZ, -0x800000 ;  /* 0xff800000ff167424 */ /* 0x000fe200078e00ff */
[----:B------:R-:W-:-:S02]  /*0290*/  MOV R31, 0x3f800000 ;  /* 0x3f800000001f7802 */ /* 0x000fc40000000f00 */
[----:B------:R-:W-:Y:S02]  /*02a0*/  CS2R R8, SRZ ;  /* 0x0000000000087805 */ /* 0x000fe4000001ff00 */
[----:B------:R-:W-:Y:S02]  /*02b0*/  CS2R R10, SRZ ;  /* 0x00000000000a7805 */ /* 0x000fe4000001ff00 */
[----:B------:R-:W-:Y:S01]  /*02c0*/  SHF.L.U32 R12, R0, 0x3, RZ ;  /* 0x00000003000c7819 */ /* 0x000fe200000006ff */
[----:B------:R-:W-:Y:S01]  /*02d0*/  IMAD.SHL.U32 R13, R32, 0x20, RZ ;  /* 0x00000020200d7824 */ /* 0x000fe200078e00ff */
[----:B-1----:R-:W-:-:S09]  /*02e0*/  ULEA UR9, UR9, UR4, 0x18 ;  /* 0x0000000409097291 */ /* 0x002fd2000f8ec0ff */
[----:B--2---:R1:W-:Y:S04]  /*02f0*/  STS.U16 [R3+UR9], R5 ;  /* 0x0000000503007988 */ /* 0x0043e80008000409 */
[----:B---3--:R2:W-:Y:S01]  /*0300*/  STS.U16 [R3+UR9+0x200], R6 ;  /* 0x0002000603007988 */ /* 0x0085e20008000409 */
[----:B-1----:R-:W-:Y:S02]  /*0310*/  CS2R R4, SRZ ;  /* 0x0000000000047805 */ /* 0x002fe4000001ff00 */
[----:B--2---:R-:W-:Y:S02]  /*0320*/  CS2R R6, SRZ ;  /* 0x0000000000067805 */ /* 0x004fe4000001ff00 */
[----:B------:R-:W-:Y:S01]  /*0330*/  LOP3.LUT R3, R0, 0x20, RZ, 0xc0, !PT ;  /* 0x0000002000037812 */ /* 0x000fe200078ec0ff */
[----:B0-----:R-:W-:Y:S06]  /*0340*/  BRA.U !UP0, `(.L_x_0) ;  /* 0x0000000d084c7547 */ /* 0x001fec000b800000 */
[----:B------:R-:W0:Y:S01]  /*0350*/  LDCU.64 UR12, c[0x0][0x3c0] ;  /* 0x00007800ff0c77ac */ /* 0x000e220008000a00 */
[----:B------:R-:W-:Y:S01]  /*0360*/  SHF.R.U32.HI R4, RZ, 0x1, R3 ;  /* 0x00000001ff047819 */ /* 0x000fe20000011603 */
[----:B------:R-:W-:Y:S01]  /*0370*/  VIADD R13, R13, UR9 ;  /* 0x000000090d0d7c36 */ /* 0x000fe20008000000 */
[C---:B------:R-:W-:Y:S01]  /*0380*/  SHF.L.U32 R3, R0.reuse, 0x6, RZ ;  /* 0x0000000600037819 */ /* 0x040fe200000006ff */
[----:B------:R-:W1:Y:S01]  /*0390*/  LDCU.64 UR14, c[0x0][0x3d0] ;  /* 0x00007a00ff0e77ac */ /* 0x000e620008000a00 */
[C---:B------:R-:W-:Y:S01]  /*03a0*/  LOP3.LUT R29, R0.reuse, 0x1c, RZ, 0xc0, !PT ;  /* 0x0000001c001d7812 */ /* 0x040fe200078ec0ff */
[----:B------:R-:W-:Y:S01]  /*03b0*/  IMAD.MOV.U32 R34, RZ, RZ, -0x800000 ;  /* 0xff800000ff227424 */ /* 0x000fe200078e00ff */
[----:B------:R-:W-:Y:S01]  /*03c0*/  LOP3.LUT R3, R3, 0x1c0, RZ, 0xc0, !PT ;  /* 0x000001c003037812 */ /* 0x000fe200078ec0ff */
[----:B------:R-:W2:Y:S01]  /*03d0*/  LDCU UR18, c[0x0][0x3c8] ;  /* 0x00007900ff1277ac */ /* 0x000ea20008000800 */
[--C-:B------:R-:W-:Y:S01]  /*03e0*/  SHF.R.S32.HI R6, RZ, 0x6, R0.reuse ;  /* 0x00000006ff067819 */ /* 0x100fe20000011400 */
[----:B------:R-:W-:Y:S01]  /*03f0*/  IMAD.MOV.U32 R35, RZ, RZ, -0x800000 ;  /* 0xff800000ff237424 */ /* 0x000fe200078e00ff */
[----:B------:R-:W-:Y:S01]  /*0400*/  SHF.R.S32.HI R8, RZ, 0x2, R0 ;  /* 0x00000002ff087819 */ /* 0x000fe20000011400 */
[----:B------:R-:W-:Y:S01]  /*0410*/  VIADD R7, R3, UR9 ;  /* 0x0000000903077c36 */ /* 0x000fe20008000000 */
[----:B------:R-:W-:Y:S01]  /*0420*/  LEA.HI R29, R29, R4, RZ, 0x1e ;  /* 0x000000041d1d7211 */ /* 0x000fe200078ff0ff */
[----:B------:R-:W3:Y:S01]  /*0430*/  LDCU.64 UR20, c[0x0][0x388] ;  /* 0x00007100ff1477ac */ /* 0x000ee20008000a00 */
[----:B------:R-:W-:-:S02]  /*0440*/  LOP3.LUT R4, R0, 0x10, RZ, 0xc0, !PT ;  /* 0x0000001000047812 */ /* 0x000fc400078ec0ff */
[----:B------:R-:W-:Y:S02]  /*0450*/  CS2R R10, SRZ ;  /* 0x00000000000a7805 */ /* 0x000fe4000001ff00 */
[----:B------:R-:W-:Y:S01]  /*0460*/  SGXT R3, R6, 0x1 ;  /* 0x000000010603781a */ /* 0x000fe20000000200 */
[----:B------:R-:W4:Y:S01]  /*0470*/  LDCU.64 UR22, c[0x0][0x390] ;  /* 0x00007200ff1677ac */ /* 0x000f220008000a00 */
[----:B------:R-:W-:Y:S01]  /*0480*/  LOP3.LUT R5, R2, 0x10, RZ, 0xc0, !PT ;  /* 0x0000001002057812 */ /* 0x000fe200078ec0ff */
[----:B------:R-:W-:Y:S01]  /*0490*/  IMAD R25, R4, 0x10, R13 ;  /* 0x0000001004197824 */ /* 0x000fe200078e020d */
[----:B------:R-:W-:Y:S01]  /*04a0*/  SGXT R6, R8, 0x1 ;  /* 0x000000010806781a */ /* 0x000fe20000000200 */
[----:B0-----:R-:W-:Y:S01]  /*04b0*/  UIMAD UR4, UR10, UR12, URZ ;  /* 0x0000000c0a0472a4 */ /* 0x001fe2000f8e02ff */
[----:B------:R-:W-:Y:S01]  /*04c0*/  LEA R26, R4, R7, 0x5 ;  /* 0x00000007041a7211 */ /* 0x000fe200078e28ff */
[----:B-1----:R-:W-:Y:S01]  /*04d0*/  UIMAD UR6, UR10, UR14, URZ ;  /* 0x0000000e0a0672a4 */ /* 0x002fe2000f8e02ff */
[----:B------:R-:W-:Y:S01]  /*04e0*/  LOP3.LUT R27, R3, 0x90, RZ, 0xc0, !PT ;  /* 0x00000090031b7812 */ /* 0x000fe200078ec0ff */
[----:B------:R-:W0:Y:S01]  /*04f0*/  LDCU UR12, c[0x0][0x3d8] ;  /* 0x00007b00ff0c77ac */ /* 0x000e220008000800 */
[----:B------:R-:W-:Y:S01]  /*0500*/  LOP3.LUT R5, R5, 0x20, R0, 0xf8, !PT ;  /* 0x0000002005057812 */ /* 0x000fe200078ef800 */
[----:B------:R-:W-:Y:S01]  /*0510*/  VIADD R29, R29, UR8 ;  /* 0x000000081d1d7c36 */ /* 0x000fe20008000000 */
[----:B------:R-:W-:Y:S01]  /*0520*/  LOP3.LUT R7, R6, 0x90, RZ, 0xc0, !PT ;  /* 0x0000009006077812 */ /* 0x000fe200078ec0ff */
[----:B------:R-:W-:Y:S01]  /*0530*/  USHF.L.U32 UR5, UR4, 0x1, URZ ;  /* 0x0000000104057899 */ /* 0x000fe200080006ff */
[----:B------:R-:W-:Y:S01]  /*0540*/  LOP3.LUT R3, R0, 0xf, RZ, 0xc0, !PT ;  /* 0x0000000f00037812 */ /* 0x000fe200078ec0ff */
[----:B------:R-:W-:Y:S01]  /*0550*/  USHF.L.U32 UR7, UR6, 0x1, URZ ;  /* 0x0000000106077899 */ /* 0x000fe200080006ff */
[----:B------:R-:W-:Y:S01]  /*0560*/  LOP3.LUT R5, R5, 0x30, R12, 0x78, !PT ;  /* 0x0000003005057812 */ /* 0x000fe200078e780c */
[----:B------:R-:W-:Y:S01]  /*0570*/  VIADD R28, R29, 0x8 ;  /* 0x000000081d1c7836 */ /* 0x000fe20000000000 */
[----:B------:R-:W-:-:S02]  /*0580*/  LOP3.LUT R27, R27, 0x17e, R2, 0x78, !PT ;  /* 0x0000017e1b1b7812 */ /* 0x000fc400078e7802 */
[----:B------:R-:W-:Y:S01]  /*0590*/  LOP3.LUT R6, R7, 0x10, R2, 0x78, !PT ;  /* 0x0000001007067812 */ /* 0x000fe200078e7802 */
[----:B--2---:R-:W-:Y:S01]  /*05a0*/  IMAD R2, R3, UR18, RZ ;  /* 0x0000001203027c24 */ /* 0x004fe2000f8e02ff */
[----:B------:R-:W-:Y:S01]  /*05b0*/  SHF.R.U32.HI R9, RZ, 0x4, R0 ;  /* 0x00000004ff097819 */ /* 0x000fe20000011600 */
[----:B------:R-:W-:Y:S01]  /*05c0*/  IMAD.IADD R26, R5, 0x1, R26 ;  /* 0x00000001051a7824 */ /* 0x000fe200078e021a */
[----:B------:R-:W-:Y:S01]  /*05d0*/  MOV R5, UR5 ;  /* 0x0000000500057c02 */ /* 0x000fe20008000f00 */
[----:B------:R-:W-:Y:S01]  /*05e0*/  IMAD R3, R3, UR15, RZ ;  /* 0x0000000f03037c24 */ /* 0x000fe2000f8e02ff */
[----:B------:R-:W-:Y:S01]  /*05f0*/  UIMAD.WIDE UR4, UR4, 0x2, URZ ;  /* 0x00000002040478a5 */ /* 0x000fe2000f8e02ff */
[----:B------:R-:W-:Y:S01]  /*0600*/  IMAD.SHL.U32 R0, R2, 0x2, RZ ;  /* 0x0000000202007824 */ /* 0x000fe200078e00ff */
[----:B------:R-:W-:Y:S01]  /*0610*/  MOV R31, 0x3f800000 ;  /* 0x3f800000001f7802 */ /* 0x000fe20000000f00 */
[----:B------:R-:W-:Y:S01]  /*0620*/  IMAD.SHL.U32 R4, R3, 0x2, RZ ;  /* 0x0000000203047824 */ /* 0x000fe200078e00ff */
[----:B------:R-:W-:Y:S01]  /*0630*/  MOV R30, 0x3f800000 ;  /* 0x3f800000001e7802 */ /* 0x000fe20000000f00 */
[----:B------:R-:W-:Y:S01]  /*0640*/  IMAD.U32 R7, RZ, RZ, UR7 ;  /* 0x00000007ff077e24 */ /* 0x000fe2000f8e00ff */
[----:B---3--:R-:W-:Y:S01]  /*0650*/  IADD3 R8, P0, P1, R0, UR20, R5 ;  /* 0x0000001400087c10 */ /* 0x008fe2000f91e005 */
[----:B------:R-:W-:Y:S01]  /*0660*/  UIMAD.WIDE UR6, UR6, 0x2, URZ ;  /* 0x00000002060678a5 */ /* 0x000fe2000f8e02ff */
[----:B------:R-:W-:Y:S01]  /*0670*/  SGXT.U32 R0, R9, 0x4 ;  /* 0x000000040900781a */ /* 0x000fe20000000000 */
[----:B------:R-:W-:Y:S01]  /*0680*/  IMAD.HI R2, R2, 0x2, RZ ;  /* 0x0000000202027827 */ /* 0x000fe200078e02ff */
[----:B----4-:R-:W-:Y:S01]  /*0690*/  IADD3 R24, P2, P3, R4, UR22, R7 ;  /* 0x0000001604187c10 */ /* 0x010fe2000fb5e007 */
[----:B------:R-:W-:Y:S01]  /*06a0*/  UMOV UR4, URZ ;  /* 0x000000ff00047c82 */ /* 0x000fe20008000000 */
[----:B------:R-:W-:Y:S01]  /*06b0*/  MOV R7, UR5 ;  /* 0x0000000500077c02 */ /* 0x000fe20008000f00 */
[----:B------:R-:W-:Y:S01]  /*06c0*/  IMAD.HI R4, R3, 0x2, RZ ;  /* 0x0000000203047827 */ /* 0x000fe200078e02ff */
[----:B------:R-:W-:Y:S01]  /*06d0*/  UMOV UR6, URZ ;  /* 0x000000ff00067c82 */ /* 0x000fe20008000000 */
[----:B------:R-:W-:Y:S01]  /*06e0*/  UMOV UR5, URZ ;  /* 0x000000ff00057c82 */ /* 0x000fe20008000000 */
[----:B------:R-:W-:Y:S01]  /*06f0*/  IADD3.X R2, PT, PT, R2, UR21, R7, P0, P1 ;  /* 0x0000001502027c10 */ /* 0x000fe200087e2407 */
[----:B------:R-:W-:-:S02]  /*0700*/  IMAD R3, R0, UR13, RZ ;  /* 0x0000000d00037c24 */ /* 0x000fc4000f8e02ff */
[----:B------:R-:W-:Y:S01]  /*0710*/  IMAD.U32 R9, RZ, RZ, UR7 ;  /* 0x00000007ff097e24 */ /* 0x000fe2000f8e00ff */
[----:B------:R-:W-:Y:S01]  /*0720*/  UMOV UR7, URZ ;  /* 0x000000ff00077c82 */ /* 0x000fe20008000000 */
[----:B0-----:R-:W-:Y:S01]  /*0730*/  IMAD R5, R0, UR12, RZ ;  /* 0x0000000c00057c24 */ /* 0x001fe2000f8e02ff */
[----:B------:R-:W-:Y:S01]  /*0740*/  LEA R0, P0, R3, R8, 0x1 ;  /* 0x0000000803007211 */ /* 0x000fe200078008ff */
[----:B------:R-:W-:Y:S01]  /*0750*/  IMAD.IADD R25, R6, 0x1, R25 ;  /* 0x0000000106197824 */ /* 0x000fe200078e0219 */
[----:B------:R-:W-:Y:S02]  /*0760*/  IADD3.X R4, PT, PT, R4, UR23, R9, P2, P3 ;  /* 0x0000001704047c10 */ /* 0x000fe400097e6409 */
[----:B------:R-:W-:Y:S02]  /*0770*/  CS2R R8, SRZ ;  /* 0x0000000000087805 */ /* 0x000fe4000001ff00 */
[----:B------:R-:W-:Y:S02]  /*0780*/  LEA R24, P1, R5, R24, 0x1 ;  /* 0x0000001805187211 */ /* 0x000fe400078208ff */
[----:B------:R-:W-:-:S02]  /*0790*/  CS2R R6, SRZ ;  /* 0x0000000000067805 */ /* 0x000fc4000001ff00 */
[----:B------:R-:W-:Y:S01]  /*07a0*/  LEA.HI.X.SX32 R2, R3, R2, 0x1, P0 ;  /* 0x0000000203027211 */ /* 0x000fe200000f0eff */
[----:B------:R-:W0:Y:S01]  /*07b0*/  LDCU UR12, c[0x0][0x3a8] ;  /* 0x00007500ff0c77ac */ /* 0x000e220008000800 */
[----:B------:R-:W-:Y:S02]  /*07c0*/  LEA.HI.X.SX32 R3, R5, R4, 0x1, P1 ;  /* 0x0000000405037211 */ /* 0x000fe400008f0eff */
[----:B------:R-:W-:-:S07]  /*07d0*/  CS2R R4, SRZ ;  /* 0x0000000000047805 */ /* 0x000fce000001ff00 */
.L_x_1:
[----:B------:R-:W-:Y:S01]  /*07e0*/  MOV R21, UR4 ;  /* 0x0000000400157c02 */ /* 0x000fe20008000f00 */
[----:B------:R-:W-:-:S03]  /*07f0*/  IMAD.U32 R13, RZ, RZ, UR4 ;  /* 0x00000004ff0d7e24 */ /* 0x000fc6000f8e00ff */
[----:B------:R-:W-:-:S04]  /*0800*/  LEA R20, P0, R21, R0, 0x1 ;  /* 0x0000000015147211 */ /* 0x000fc800078008ff */
[----:B------:R-:W-:-:S05]  /*0810*/  LEA.HI.X.SX32 R21, R13, R2, 0x1, P0 ;  /* 0x000000020d157211 */ /* 0x000fca00000f0eff */
[----:B------:R-:W2:Y:S01]  /*0820*/  LDG.E.U16 R20, desc[UR16][R20.64] ;  /* 0x0000001014147981 */ /* 0x000ea2000c1e1500 */
[----:B------:R-:W-:Y:S01]  /*0830*/  IMAD.U32 R37, RZ, RZ, UR5 ;  /* 0x00000005ff257e24 */ /* 0x000fe2000f8e00ff */
[----:B------:R-:W-:Y:S01]  /*0840*/  MOV R12, UR5 ;  /* 0x00000005000c7c02 */ /* 0x000fe20008000f00 */
[----:B------:R-:W-:Y:S03]  /*0850*/  BAR.SYNC.DEFER_BLOCKING 0x0 ;  /* 0x0000000000007b1d */ /* 0x000fe60000010000 */
[----:B------:R-:W-:-:S04]  /*0860*/  LEA R36, P0, R37, R24, 0x1 ;  /* 0x0000001825247211 */ /* 0x000fc800078008ff */
[----:B------:R-:W-:Y:S01]  /*0870*/  LEA.HI.X.SX32 R37, R12, R3, 0x1, P0 ;  /* 0x000000030c257211 */ /* 0x000fe200000f0eff */
[----:B--2---:R-:W-:Y:S01]  /*0880*/  STS.U16 [R27+UR9+0x400], R20 ;  /* 0x000400141b007988 */ /* 0x004fe20008000409 */
[----:B------:R-:W-:Y:S06]  /*0890*/  BAR.SYNC.DEFER_BLOCKING 0x0 ;  /* 0x0000000000007b1d */ /* 0x000fec0000010000 */
[----:B------:R-:W2:Y:S01]  /*08a0*/  LDG.E.U16 R36, desc[UR16][R36.64] ;  /* 0x0000001024247981 */ /* 0x000ea2000c1e1500 */
[----:B------:R-:W-:Y:S02]  /*08b0*/  ULEA UR5, UR15, UR5, 0x4 ;  /* 0x000000050f057291 */ /* 0x000fe4000f8e20ff */
[----:B------:R-:W-:Y:S01]  /*08c0*/  ULEA UR4, UR13, UR4, 0x4 ;  /* 0x000000040d047291 */ /* 0x000fe2000f8e20ff */
[----:B------:R-:W-:Y:S04]  /*08d0*/  LDSM.16.MT88.4 R12, [R26] ;  /* 0x000000001a0c783b */ /* 0x000fe80000004200 */
[----:B------:R-:W1:Y:S01]  /*08e0*/  LDSM.16.M88.4 R16, [R25+0x400] ;  /* 0x000400001910783b */ /* 0x000e620000000200 */
[----:B------:R-:W-:Y:S01]  /*08f0*/  BAR.SYNC.DEFER_BLOCKING 0x0 ;  /* 0x0000000000007b1d */ /* 0x000fe20000010000 */
[----:B-1----:R-:W-:Y:S01]  /*0900*/  HMMA.16816.F32.BF16 R20, R12, R16, RZ ;  /* 0x000000100c14723c */ /* 0x002fe200000418ff */
[----:B------:R-:W-:Y:S01]  /*0910*/  LEA R17, P1, R32, UR6, 0x1 ;  /* 0x0000000620117c11 */ /* 0x000fe2000f8208ff */
[----:B------:R-:W-:-:S03]  /*0920*/  UIADD3 UR6, UP0, UPT, UR6, 0x10, URZ ;  /* 0x0000001006067890 */ /* 0x000fc6000ff1e0ff */
[C---:B------:R-:W-:Y:S02]  /*0930*/  IADD3 R16, P2, PT, R17.reuse, 0x8, RZ ;  /* 0x0000000811107810 */ /* 0x040fe40007f5e0ff */
[CC--:B------:R-:W-:Y:S01]  /*0940*/  ISETP.GE.U32.AND P3, PT, R17.reuse, R29.reuse, PT ;  /* 0x0000001d1100720c */ /* 0x0c0fe20003f66070 */
[----:B------:R-:W-:Y:S01]  /*0950*/  HMMA.16816.F32.BF16 R12, R12, R18, RZ ;  /* 0x000000120c0c723c */ /* 0x000fe200000418ff */
[----:B------:R-:W-:Y:S01]  /*0960*/  IMAD.X R18, RZ, RZ, UR7, P1 ;  /* 0x00000007ff127e24 */ /* 0x000fe200088e06ff */
[-C--:B------:R-:W-:Y:S01]  /*0970*/  ISETP.GT.U32.AND P0, PT, R16, R29.reuse, PT ;  /* 0x0000001d1000720c */ /* 0x080fe20003f04070 */
[----:B------:R-:W-:Y:S01]  /*0980*/  UIADD3.X UR7, UPT, UPT, URZ, UR7, URZ, UP0, !UPT ;  /* 0x00000007ff077290 */ /* 0x000fe200087fe4ff */
[CC--:B------:R-:W-:Y:S01]  /*0990*/  ISETP.GT.U32.AND P4, PT, R17.reuse, R28.reuse, PT ;  /* 0x0000001c1100720c */ /* 0x0c0fe20003f84070 */
[----:B------:R-:W-:Y:S01]  /*09a0*/  IMAD.X R16, RZ, RZ, R18, P2 ;  /* 0x000000ffff107224 */ /* 0x000fe200010e0612 */
[C---:B------:R-:W-:Y:S01]  /*09b0*/  ISETP.GT.U32.AND P2, PT, R17.reuse, R29, PT ;  /* 0x0000001d1100720c */ /* 0x040fe20003f44070 */
[----:B------:R-:W-:Y:S01]  /*09c0*/  UISETP.GE.U32.AND UP0, UPT, UR6, UR11, UPT ;  /* 0x0000000b0600728c */ /* 0x000fe2000bf06070 */
[----:B------:R-:W-:-:S02]  /*09d0*/  ISETP.GE.U32.AND P1, PT, R17, R28, PT ;  /* 0x0000001c1100720c */ /* 0x000fc40003f26070 */
[----:B------:R-:W-:Y:S01]  /*09e0*/  ISETP.GT.U32.AND.EX P0, PT, R16, RZ, PT, P0 ;  /* 0x000000ff1000720c */ /* 0x000fe20003f04100 */
[----:B0-----:R-:W-:Y:S01]  /*09f0*/  FMUL R20, R20, UR12 ;  /* 0x0000000c14147c20 */ /* 0x001fe20008400000 */
[----:B------:R-:W-:Y:S01]  /*0a00*/  IADD3 R16, P5, PT, R17, 0x9, RZ ;  /* 0x0000000911107810 */ /* 0x000fe20007fbe0ff */
[----:B------:R-:W-:Y:S01]  /*0a10*/  FMUL R17, R23, UR12 ;  /* 0x0000000c17117c20 */ /* 0x000fe20008400000 */
[C---:B------:R-:W-:Y:S01]  /*0a20*/  ISETP.GT.U32.AND.EX P2, PT, R18.reuse, RZ, PT, P2 ;  /* 0x000000ff1200720c */ /* 0x040fe20003f44120 */
[----:B------:R-:W-:Y:S01]  /*0a30*/  UISETP.GE.U32.AND.EX UP0, UPT, UR7, URZ, UPT, UP0 ;  /* 0x000000ff0700728c */ /* 0x000fe2000bf06100 */
[C---:B------:R-:W-:Y:S02]  /*0a40*/  ISETP.GE.U32.AND.EX P3, PT, R18.reuse, RZ, PT, P3 ;  /* 0x000000ff1200720c */ /* 0x040fe40003f66130 */
[----:B------:R-:W-:Y:S01]  /*0a50*/  ISETP.GT.U32.AND.EX P4, PT, R18, RZ, PT, P4 ;  /* 0x000000ff1200720c */ /* 0x000fe20003f84140 */
[----:B------:R-:W-:Y:S01]  /*0a60*/  FMUL R19, R14, UR12 ;  /* 0x0000000c0e137c20 */ /* 0x000fe20008400000 */
[----:B------:R-:W-:Y:S01]  /*0a70*/  ISETP.GE.U32.AND.EX P1, PT, R18, RZ, PT, P1 ;  /* 0x000000ff1200720c */ /* 0x000fe20003f26110 */
[----:B------:R-:W-:Y:S01]  /*0a80*/  FMUL R14, R22, UR12 ;  /* 0x0000000c160e7c20 */ /* 0x000fe20008400000 */
[----:B------:R-:W-:Y:S01]  /*0a90*/  IADD3.X R18, PT, PT, RZ, R18, RZ, P5, !PT ;  /* 0x00000012ff127210 */ /* 0x000fe20002ffe4ff */
[----:B------:R-:W-:Y:S01]  /*0aa0*/  FMUL R22, R15, UR12 ;  /* 0x0000000c0f167c20 */ /* 0x000fe20008400000 */
[----:B------:R-:W-:Y:S01]  /*0ab0*/  ISETP.GT.U32.AND P5, PT, R16, R28, PT ;  /* 0x0000001c1000720c */ /* 0x000fe20003fa4070 */
[----:B------:R-:W-:Y:S01]  /*0ac0*/  FMUL R12, R12, UR12 ;  /* 0x0000000c0c0c7c20 */ /* 0x000fe20008400000 */
[----:B------:R-:W-:-:S02]  /*0ad0*/  FSEL R15, R19, -INF , !P2 ;  /* 0xff800000130f7808 */ /* 0x000fc40005000000 */
[----:B------:R-:W-:Y:S02]  /*0ae0*/  ISETP.GT.U32.AND.EX P5, PT, R18, RZ, PT, P5 ;  /* 0x000000ff1200720c */ /* 0x000fe40003fa4150 */
[----:B------:R-:W-:Y:S02]  /*0af0*/  FSEL R14, R14, -INF , !P4 ;  /* 0xff8000000e0e7808 */ /* 0x000fe40006000000 */
[----:B------:R-:W-:Y:S02]  /*0b00*/  FSEL R17, R17, -INF , !P1 ;  /* 0xff80000011117808 */ /* 0x000fe40004800000 */
[----:B------:R-:W-:Y:S02]  /*0b10*/  FSEL R19, R22, -INF , !P5 ;  /* 0xff80000016137808 */ /* 0x000fe40006800000 */
[----:B------:R-:W-:Y:S02]  /*0b20*/  FMNMX3 R22, R14, R17, R15, !PT ;  /* 0x000000110e167276 */ /* 0x000fe4000780000f */
[----:B------:R-:W-:-:S02]  /*0b30*/  ISETP.GT.U32.AND P1, PT, R16, R29, PT ;  /* 0x0000001d1000720c */ /* 0x000fc40003f24070 */
[----:B------:R-:W-:Y:S02]  /*0b40*/  FMNMX R23, R19, R22, !PT ;  /* 0x0000001613177209 */ /* 0x000fe40007800000 */
[----:B------:R-:W-:Y:S02]  /*0b50*/  ISETP.GT.U32.AND.EX P1, PT, R18, RZ, PT, P1 ;  /* 0x000000ff1200720c */ /* 0x000fe40003f24110 */
[----:B------:R-:W-:Y:S01]  /*0b60*/  FSEL R12, R12, -INF , !P0 ;  /* 0xff8000000c0c7808 */ /* 0x000fe20004000000 */
[----:B------:R-:W0:Y:S04]  /*0b70*/  SHFL.BFLY PT, R16, R23, 0x2, 0x1f ;  /* 0x0c401f0017107f89 */ /* 0x000e2800000e0000 */
[----:B--2---:R0:W-:Y:S02]  /*0b80*/  STS.U16 [R27+UR9+0x400], R36 ;  /* 0x000400241b007988 */ /* 0x0041e40008000409 */
[----:B0-----:R-:W-:Y:S01]  /*0b90*/  FMNMX R36, R23, R16, !PT ;  /* 0x0000001017247209 */ /* 0x001fe20007800000 */
[----:B------:R-:W-:Y:S01]  /*0ba0*/  FMUL R23, R21, UR12 ;  /* 0x0000000c15177c20 */ /* 0x000fe20008400000 */
[----:B------:R-:W-:-:S03]  /*0bb0*/  FMUL R21, R13, UR12 ;  /* 0x0000000c0d157c20 */ /* 0x000fc60008400000 */
[----:B------:R-:W0:Y:S01]  /*0bc0*/  SHFL.BFLY PT, R22, R36, 0x1, 0x1f ;  /* 0x0c201f0024167f89 */ /* 0x000e2200000e0000 */
[----:B------:R-:W-:Y:S02]  /*0bd0*/  FSEL R13, R23, -INF , !P3 ;  /* 0xff800000170d7808 */ /* 0x000fe40005800000 */
[----:B------:R-:W-:Y:S02]  /*0be0*/  FSEL R23, R21, -INF , !P1 ;  /* 0xff80000015177808 */ /* 0x000fe40004800000 */
[----:B0-----:R-:W-:-:S05]  /*0bf0*/  FMNMX3 R22, R36, R22, R35, !PT ;  /* 0x0000001624167276 */ /* 0x001fca0007800023 */
[--C-:B------:R-:W-:Y:S01]  /*0c00*/  FADD R14, R14, -R22.reuse ;  /* 0x800000160e0e7221 */ /* 0x100fe20000000000 */
[--C-:B------:R-:W-:Y:S01]  /*0c10*/  FADD R17, R17, -R22.reuse ;  /* 0x8000001611117221 */ /* 0x100fe20000000000 */
[--C-:B------:R-:W-:Y:S01]  /*0c20*/  FADD R15, R15, -R22.reuse ;  /* 0x800000160f0f7221 */ /* 0x100fe20000000000 */
[----:B------:R-:W-:Y:S01]  /*0c30*/  FADD R19, R19, -R22 ;  /* 0x8000001613137221 */ /* 0x000fe20000000000 */
[----:B------:R-:W-:Y:S01]  /*0c40*/  FMUL R16, R14, 1.4426950216293334961 ;  /* 0x3fb8aa3b0e107820 */ /* 0x000fe20000400000 */
[----:B------:R-:W-:Y:S01]  /*0c50*/  FMUL R17, R17, 1.4426950216293334961 ;  /* 0x3fb8aa3b11117820 */ /* 0x000fe20000400000 */
[----:B------:R-:W-:Y:S01]  /*0c60*/  FMUL R14, R15, 1.4426950216293334961 ;  /* 0x3fb8aa3b0f0e7820 */ /* 0x000fe20000400000 */
[----:B------:R-:W-:-:S03]  /*0c70*/  FMUL R19, R19, 1.4426950216293334961 ;  /* 0x3fb8aa3b13137820 */ /* 0x000fc60000400000 */
[----:B------:R-:W-:Y:S08]  /*0c80*/  MUFU.EX2 R16, R16 ;  /* 0x0000001000107308 */ /* 0x000ff00000000800 */
[----:B------:R-:W0:Y:S08]  /*0c90*/  MUFU.EX2 R17, R17 ;  /* 0x0000001100117308 */ /* 0x000e300000000800 */
[----:B------:R-:W1:Y:S08]  /*0ca0*/  MUFU.EX2 R14, R14 ;  /* 0x0000000e000e7308 */ /* 0x000e700000000800 */
[----:B------:R-:W2:Y:S01]  /*0cb0*/  MUFU.EX2 R19, R19 ;  /* 0x0000001300137308 */ /* 0x000ea20000000800 */
[----:B0-----:R-:W-:Y:S01]  /*0cc0*/  FADD R15, R16, R17 ;  /* 0x00000011100f7221 */ /* 0x001fe20000000000 */
[----:B------:R-:W-:-:S03]  /*0cd0*/  F2FP.BF16.F32.PACK_AB R17, R17, R16 ;  /* 0x000000101111723e */ /* 0x000fc600000010ff */
[----:B-1----:R-:W-:-:S04]  /*0ce0*/  FADD R36, R14, R15 ;  /* 0x0000000f0e247221 */ /* 0x002fc80000000000 */
[C---:B--2---:R-:W-:Y:S01]  /*0cf0*/  FADD R37, R19.reuse, R36 ;  /* 0x0000002413257221 */ /* 0x044fe20000000000 */
[----:B------:R-:W-:Y:S02]  /*0d00*/  FSEL R36, R20, -INF , !P2 ;  /* 0xff80000014247808 */ /* 0x000fe40005000000 */
[----:B------:R-:W-:Y:S02]  /*0d10*/  F2FP.BF16.F32.PACK_AB R19, R19, R14 ;  /* 0x0000000e1313723e */ /* 0x000fe400000010ff */
[----:B------:R-:W0:Y:S02]  /*0d20*/  SHFL.BFLY PT, R18, R37, 0x2, 0x1f ;  /* 0x0c401f0025127f89 */ /* 0x000e2400000e0000 */
[----:B0-----:R-:W-:-:S05]  /*0d30*/  FADD R18, R37, R18 ;  /* 0x0000001225127221 */ /* 0x001fca0000000000 */
[----:B------:R-:W0:Y:S02]  /*0d40*/  SHFL.BFLY PT, R15, R18, 0x1, 0x1f ;  /* 0x0c201f00120f7f89 */ /* 0x000e2400000e0000 */
[----:B0-----:R-:W-:Y:S01]  /*0d50*/  FADD R20, R18, R15 ;  /* 0x0000000f12147221 */ /* 0x001fe20000000000 */
[----:B------:R-:W-:-:S04]  /*0d60*/  FMNMX3 R15, R36, R13, R12, !PT ;  /* 0x0000000d240f7276 */ /* 0x000fc8000780000c */
[----:B------:R-:W-:-:S05]  /*0d70*/  FMNMX R18, R23, R15, !PT ;  /* 0x0000000f17127209 */ /* 0x000fca0007800000 */
[----:B------:R-:W0:Y:S02]  /*0d80*/  SHFL.BFLY PT, R15, R18, 0x2, 0x1f ;  /* 0x0c401f00120f7f89 */ /* 0x000e2400000e0000 */
[----:B0-----:R-:W-:Y:S01]  /*0d90*/  FMNMX R37, R18, R15, !PT ;  /* 0x0000000f12257209 */ /* 0x001fe20007800000 */
[----:B------:R-:W-:-:S04]  /*0da0*/  FADD R15, -R22, R35 ;  /* 0x00000023160f7221 */ /* 0x000fc80000000100 */
[----:B------:R-:W0:Y:S01]  /*0db0*/  SHFL.BFLY PT, R21, R37, 0x1, 0x1f ;  /* 0x0c201f0025157f89 */ /* 0x000e2200000e0000 */
[----:B------:R-:W-:-:S06]  /*0dc0*/  FMUL R15, R15, 1.4426950216293334961 ;  /* 0x3fb8aa3b0f0f7820 */ /* 0x000fcc0000400000 */
[----:B------:R-:W1:Y:S01]  /*0dd0*/  MUFU.EX2 R15, R15 ;  /* 0x0000000f000f7308 */ /* 0x000e620000000800 */
[----:B0-----:R-:W-:Y:S01]  /*0de0*/  FMNMX3 R21, R37, R21, R34, !PT ;  /* 0x0000001525157276 */ /* 0x001fe20007800022 */
[C---:B-1----:R-:W-:Y:S01]  /*0df0*/  FFMA R30, R15.reuse, R30, R20 ;  /* 0x0000001e0f1e7223 */ /* 0x042fe20000000014 */
[C---:B------:R-:W-:Y:S01]  /*0e00*/  FMUL R10, R15.reuse, R10 ;  /* 0x0000000a0f0a7220 */ /* 0x040fe20000400000 */
[C---:B------:R-:W-:Y:S01]  /*0e10*/  FMUL R11, R15.reuse, R11 ;  /* 0x0000000b0f0b7220 */ /* 0x040fe20000400000 */
[----:B------:R-:W-:Y:S01]  /*0e20*/  FMUL R6, R15, R6 ;  /* 0x000000060f067220 */ /* 0x000fe20000400000 */
[--C-:B------:R-:W-:Y:S01]  /*0e30*/  FADD R36, R36, -R21.reuse ;  /* 0x8000001524247221 */ /* 0x100fe20000000000 */
[--C-:B------:R-:W-:Y:S01]  /*0e40*/  FADD R35, R13, -R21.reuse ;  /* 0x800000150d237221 */ /* 0x100fe20000000000 */
[--C-:B------:R-:W-:Y:S01]  /*0e50*/  FADD R18, R12, -R21.reuse ;  /* 0x800000150c127221 */ /* 0x100fe20000000000 */
[----:B------:R-:W-:Y:S01]  /*0e60*/  FMUL R7, R15, R7 ;  /* 0x000000070f077220 */ /* 0x000fe20000400000 */
[----:B------:R-:W-:Y:S01]  /*0e70*/  FMUL R36, R36, 1.4426950216293334961 ;  /* 0x3fb8aa3b24247820 */ /* 0x000fe20000400000 */
[----:B------:R-:W-:Y:S01]  /*0e80*/  FMUL R35, R35, 1.4426950216293334961 ;  /* 0x3fb8aa3b23237820 */ /* 0x000fe20000400000 */
[----:B------:R-:W-:Y:S01]  /*0e90*/  FMUL R37, R18, 1.4426950216293334961 ;  /* 0x3fb8aa3b12257820 */ /* 0x000fe20000400000 */
[----:B------:R-:W-:Y:S01]  /*0ea0*/  FADD R18, R23, -R21 ;  /* 0x8000001517127221 */ /* 0x000fe20000000000 */
[----:B------:R-:W-:Y:S01]  /*0eb0*/  MUFU.EX2 R13, R36 ;  /* 0x00000024000d7308 */ /* 0x000fe20000000800 */
[----:B------:R-:W-:-:S02]  /*0ec0*/  FADD R34, -R21, R34 ;  /* 0x0000002215227221 */ /* 0x000fc40000000100 */
[----:B------:R-:W-:Y:S02]  /*0ed0*/  FMUL R18, R18, 1.4426950216293334961 ;  /* 0x3fb8aa3b12127820 */ /* 0x000fe40000400000 */
[----:B------:R-:W-:-:S03]  /*0ee0*/  FMUL R34, R34, 1.4426950216293334961 ;  /* 0x3fb8aa3b22227820 */ /* 0x000fc60000400000 */
[----:B------:R-:W0:Y:S08]  /*0ef0*/  MUFU.EX2 R12, R35 ;  /* 0x00000023000c7308 */ /* 0x000e300000000800 */
[----:B------:R-:W1:Y:S08]  /*0f00*/  MUFU.EX2 R23, R37 ;  /* 0x0000002500177308 */ /* 0x000e700000000800 */
[----:B------:R-:W2:Y:S01]  /*0f10*/  MUFU.EX2 R18, R18 ;  /* 0x0000001200127308 */ /* 0x000ea20000000800 */
[----:B0-----:R-:W-:Y:S01]  /*0f20*/  FADD R20, R13, R12 ;  /* 0x0000000c0d147221 */ /* 0x001fe20000000000 */
[----:B------:R-:W-:Y:S01]  /*0f30*/  F2FP.BF16.F32.PACK_AB R16, R12, R13 ;  /* 0x0000000d0c10723e */ /* 0x000fe200000010ff */
[----:B------:R-:W-:Y:S02]  /*0f40*/  BAR.SYNC.DEFER_BLOCKING 0x0 ;  /* 0x0000000000007b1d */ /* 0x000fe40000010000 */
[----:B-1----:R-:W-:-:S04]  /*0f50*/  FADD R20, R23, R20 ;  /* 0x0000001417147221 */ /* 0x002fc80000000000 */
[----:B------:R-:W0:Y:S01]  /*0f60*/  MUFU.EX2 R34, R34 ;  /* 0x0000002200227308 */ /* 0x000e220000000800 */
[C---:B--2---:R-:W-:Y:S01]  /*0f70*/  FADD R35, R18.reuse, R20 ;  /* 0x0000001412237221 */ /* 0x044fe20000000000 */
[----:B------:R-:W-:-:S04]  /*0f80*/  F2FP.BF16.F32.PACK_AB R18, R18, R23 ;  /* 0x000000171212723e */ /* 0x000fc800000010ff */
[----:B------:R-:W1:Y:S04]  /*0f90*/  SHFL.BFLY PT, R20, R35, 0x2, 0x1f ;  /* 0x0c401f0023147f89 */ /* 0x000e6800000e0000 */
[----:B------:R-:W2:Y:S01]  /*0fa0*/  LDSM.16.M88.4 R12, [R25+0x400] ;  /* 0x00040000190c783b */ /* 0x000ea20000000200 */
[C---:B0-----:R-:W-:Y:S01]  /*0fb0*/  FMUL R8, R34.reuse, R8 ;  /* 0x0000000822087220 */ /* 0x041fe20000400000 */
[C---:B------:R-:W-:Y:S01]  /*0fc0*/  FMUL R9, R34.reuse, R9 ;  /* 0x0000000922097220 */ /* 0x040fe20000400000 */
[C---:B------:R-:W-:Y:S01]  /*0fd0*/  FMUL R4, R34.reuse, R4 ;  /* 0x0000000422047220 */ /* 0x040fe20000400000 */
[----:B------:R-:W-:Y:S01]  /*0fe0*/  FMUL R5, R34, R5 ;  /* 0x0000000522057220 */ /* 0x000fe20000400000 */
[----:B-1----:R-:W-:Y:S01]  /*0ff0*/  FADD R20, R35, R20 ;  /* 0x0000001423147221 */ /* 0x002fe20000000000 */
[----:B------:R-:W-:-:S04]  /*1000*/  IMAD.MOV.U32 R35, RZ, RZ, R22 ;  /* 0x000000ffff237224 */ /* 0x000fc800078e0016 */
[----:B------:R-:W0:Y:S01]  /*1010*/  SHFL.BFLY PT, R23, R20, 0x1, 0x1f ;  /* 0x0c201f0014177f89 */ /* 0x000e2200000e0000 */
[C---:B--2---:R-:W-:Y:S08]  /*1020*/  HMMA.16816.F32.BF16 R8, R16.reuse, R12, R8 ;  /* 0x0000000c1008723c */ /* 0x044ff00000041808 */
[----:B------:R-:W-:Y:S01]  /*1030*/  HMMA.16816.F32.BF16 R4, R16, R14, R4 ;  /* 0x0000000e1004723c */ /* 0x000fe20000041804 */
[----:B0-----:R-:W-:-:S04]  /*1040*/  FADD R23, R20, R23 ;  /* 0x0000001714177221 */ /* 0x001fc80000000000 */
[----:B------:R-:W-:Y:S01]  /*1050*/  FFMA R31, R34, R31, R23 ;  /* 0x0000001f221f7223 */ /* 0x000fe20000000017 */
[----:B------:R-:W-:Y:S01]  /*1060*/  IMAD.MOV.U32 R34, RZ, RZ, R21 ;  /* 0x000000ffff227224 */ /* 0x000fe200078e0015 */
[----:B------:R-:W-:-:S13]  /*1070*/  BRA.U !UP0, `(.L_x_1) ;  /* 0xfffffff508d87547 */ /* 0x000fda000b83ffff */
.L_x_0:
[----:B------:R-:W0:Y:S01]  /*1080*/  S2R R0, SR_TID.X ;  /* 0x0000000000007919 */ /* 0x000e220000002100 */
[----:B------:R-:W1:Y:S01]  /*1090*/  S2UR UR5, SR_CgaCtaId ;  /* 0x00000000000579c3 */ /* 0x000e620000008800 */
[----:B------:R-:W-:Y:S02]  /*10a0*/  IMAD.MOV.U32 R16, RZ, RZ, R5 ;  /* 0x000000ffff107224 */ /* 0x000fe400078e0005 */
[C---:B------:R-:W-:Y:S01]  /*10b0*/  FMUL R5, R31.reuse, 8388608 ;  /* 0x4b0000001f057820 */ /* 0x040fe20000400000 */
[C---:B------:R-:W-:Y:S01]  /*10c0*/  FSETP.GEU.AND P4, PT, R31.reuse, 1.175494350822287508e-38, PT ;  /* 0x008000001f00780b */ /* 0x040fe20003f8e000 */
[----:B------:R-:W-:Y:S01]  /*10d0*/  IMAD.MOV.U32 R18, RZ, RZ, R4 ;  /* 0x000000ffff127224 */ /* 0x000fe200078e0004 */
[----:B------:R-:W-:Y:S01]  /*10e0*/  FSETP.GT.AND P2, PT, |R31|, 8.50705917302346158658e+37, PT ;  /* 0x7e8000001f00780b */ /* 0x000fe20003f44200 */
[----:B------:R-:W-:Y:S01]  /*10f0*/  UMOV UR4, 0x400 ;  /* 0x0000040000047882 */ /* 0x000fe20000000000 */
[----:B------:R-:W-:Y:S01]  /*1100*/  FSEL R5, R5, R31, !P4 ;  /* 0x0000001f05057208 */ /* 0x000fe20006000000 */
[C---:B------:R-:W-:Y:S01]  /*1110*/  FMUL R15, R30.reuse, 8388608 ;  /* 0x4b0000001e0f7820 */ /* 0x040fe20000400000 */
[----:B------:R-:W-:Y:S01]  /*1120*/  FSETP.GEU.AND P3, PT, |R31|, 1.175494350822287508e-38, PT ;  /* 0x008000001f00780b */ /* 0x000fe20003f6e200 */
[----:B------:R-:W-:Y:S01]  /*1130*/  BAR.SYNC.DEFER_BLOCKING 0x0 ;  /* 0x0000000000007b1d */ /* 0x000fe20000010000 */
[----:B------:R-:W-:Y:S01]  /*1140*/  FSETP.GT.AND P1, PT, |R30|, 8.50705917302346158658e+37, PT ;  /* 0x7e8000001e00780b */ /* 0x000fe20003f24200 */
[----:B------:R-:W-:Y:S01]  /*1150*/  VIADD R20, R5, 0xc0cafb0d ;  /* 0xc0cafb0d05147836 */ /* 0x000fe20000000000 */
[----:B------:R-:W-:-:S02]  /*1160*/  MOV R14, R7 ;  /* 0x00000007000e7202 */ /* 0x000fc40000000f00 */
[----:B------:R-:W-:Y:S02]  /*1170*/  FSETP.GEU.AND P0, PT, |R30|, 1.175494350822287508e-38, PT ;  /* 0x008000001e00780b */ /* 0x000fe40003f0e200 */
[----:B------:R-:W-:Y:S01]  /*1180*/  LOP3.LUT R20, R20, 0xff800000, RZ, 0xc0, !PT ;  /* 0xff80000014147812 */ /* 0x000fe200078ec0ff */
[----:B------:R-:W-:Y:S01]  /*1190*/  @P2 FMUL R31, R31, 0.25 ;  /* 0x3e8000001f1f2820 */ /* 0x000fe20000400000 */
[----:B------:R-:W-:Y:S01]  /*11a0*/  MOV R13, R9 ;  /* 0x00000009000d7202 */ /* 0x000fe20000000f00 */
[----:B------:R-:W-:Y:S01]  /*11b0*/  @P2 FMUL R8, R8, 0.25 ;  /* 0x3e80000008082820 */ /* 0x000fe20000400000 */
[----:B------:R-:W-:Y:S01]  /*11c0*/  FSEL R9, RZ, -23, P4 ;  /* 0xc1b80000ff097808 */ /* 0x000fe20002000000 */
[----:B------:R-:W-:Y:S01]  /*11d0*/  @!P3 FMUL R31, R31, 16777216 ;  /* 0x4b8000001f1fb820 */ /* 0x000fe20000400000 */
[----:B------:R-:W-:Y:S01]  /*11e0*/  FSETP.GEU.AND P4, PT, R30, 1.175494350822287508e-38, PT ;  /* 0x008000001e00780b */ /* 0x000fe20003f8e000 */
[----:B-1----:R-:W-:Y:S01]  /*11f0*/  ULEA UR6, UR5, UR4, 0x18 ;  /* 0x0000000405067291 */ /* 0x002fe2000f8ec0ff */
[----:B------:R-:W-:Y:S01]  /*1200*/  @P2 FMUL R13, R13, 0.25 ;  /* 0x3e8000000d0d2820 */ /* 0x000fe20000400000 */
[----:B------:R-:W1:Y:S01]  /*1210*/  MUFU.RCP R23, R31 ;  /* 0x0000001f00177308 */ /* 0x000e620000001000 */
[----:B------:R-:W-:Y:S01]  /*1220*/  @P2 FMUL R16, R16, 0.25 ;  /* 0x3e80000010102820 */ /* 0x000fe20000400000 */
[----:B------:R-:W-:Y:S01]  /*1230*/  @P2 FMUL R18, R18, 0.25 ;  /* 0x3e80000012122820 */ /* 0x000fe20000400000 */
[----:B------:R-:W-:Y:S01]  /*1240*/  @!P3 FMUL R13, R13, 16777216 ;  /* 0x4b8000000d0db820 */ /* 0x000fe20000400000 */
[----:B------:R-:W-:Y:S01]  /*1250*/  @!P3 FMUL R8, R8, 16777216 ;  /* 0x4b8000000808b820 */ /* 0x000fe20000400000 */
[C---:B0-----:R-:W-:Y:S01]  /*1260*/  IMAD.SHL.U32 R2, R0.reuse, 0x8, RZ ;  /* 0x0000000800027824 */ /* 0x041fe200078e00ff */
[----:B------:R-:W-:Y:S01]  /*1270*/  LOP3.LUT R4, R0, 0x20, RZ, 0xc0, !PT ;  /* 0x0000002000047812 */ /* 0x000fe200078ec0ff */
[----:B------:R-:W-:Y:S01]  /*1280*/  @!P3 FMUL R16, R16, 16777216 ;  /* 0x4b8000001010b820 */ /* 0x000fe20000400000 */
[----:B------:R-:W-:Y:S01]  /*1290*/  SHF.R.U32.HI R3, RZ, 0x1, R0 ;  /* 0x00000001ff037819 */ /* 0x000fe20000011600 */
[----:B------:R-:W-:Y:S01]  /*12a0*/  @!P3 FMUL R18, R18, 16777216 ;  /* 0x4b8000001212b820 */ /* 0x000fe20000400000 */
[----:B------:R-:W-:Y:S01]  /*12b0*/  ISETP.NE.U32.AND P5, PT, R4, RZ, PT ;  /* 0x000000ff0400720c */ /* 0x000fe20003fa5070 */
[----:B------:R-:W-:Y:S01]  /*12c0*/  IMAD.SHL.U32 R4, R0, 0x20, RZ ;  /* 0x0000002000047824 */ /* 0x000fe200078e00ff */
[----:B------:R-:W-:Y:S01]  /*12d0*/  LOP3.LUT R2, R2, 0x38, RZ, 0xc0, !PT ;  /* 0x0000003802027812 */ /* 0x000fe200078ec0ff */
[----:B------:R-:W-:Y:S01]  /*12e0*/  @P1 FMUL R14, R14, 0.25 ;  /* 0x3e8000000e0e1820 */ /* 0x000fe20000400000 */
[----:B------:R-:W-:Y:S01]  /*12f0*/  LOP3.LUT R3, R3, 0x4, RZ, 0xc0, !PT ;  /* 0x0000000403037812 */ /* 0x000fe200078ec0ff */
[----:B------:R-:W-:Y:S01]  /*1300*/  @P1 FMUL R6, R6, 0.25 ;  /* 0x3e80000006061820 */ /* 0x000fe20000400000 */
[----:B------:R-:W-:Y:S01]  /*1310*/  LOP3.LUT R4, R4, 0x300, RZ, 0xc0, !PT ;  /* 0x0000030004047812 */ /* 0x000fe200078ec0ff */
[----:B-1----:R-:W-:Y:S01]  /*1320*/  FMUL R19, R23, R13 ;  /* 0x0000000d17137220 */ /* 0x002fe20000400000 */
[----:B------:R-:W-:Y:S01]  /*1330*/  IADD3 R2, PT, PT, R3, UR6, R2 ;  /* 0x0000000603027c10 */ /* 0x000fe2000fffe002 */
[----:B------:R-:W-:Y:S01]  /*1340*/  @P1 FMUL R11, R11, 0.25 ;  /* 0x3e8000000b0b1820 */ /* 0x000fe20000400000 */
[C---:B------:R-:W-:Y:S01]  /*1350*/  SHF.L.U32 R3, R0.reuse, 0x2, RZ ;  /* 0x0000000200037819 */ /* 0x040fe200000006ff */
[C---:B------:R-:W-:Y:S01]  /*1360*/  FMUL R25, R23.reuse, R8 ;  /* 0x0000000817197220 */ /* 0x040fe20000400000 */
[----:B------:R-:W-:Y:S01]  /*1370*/  LOP3.LUT R7, R0, 0x3, RZ, 0xc0, !PT ;  /* 0x0000000300077812 */ /* 0x000fe200078ec0ff */
[----:B------:R-:W-:Y:S01]  /*1380*/  @P1 FMUL R10, R10, 0.25 ;  /* 0x3e8000000a0a1820 */ /* 0x000fe20000400000 */
[----:B------:R-:W-:Y:S01]  /*1390*/  LOP3.LUT R24, R4, 0xfc, R3, 0xf8, !PT ;  /* 0x000000fc04187812 */ /* 0x000fe200078ef803 */
[----:B------:R-:W-:Y:S01]  /*13a0*/  FMUL R16, R23, R16 ;  /* 0x0000001017107220 */ /* 0x000fe20000400000 */
[----:B------:R-:W-:Y:S01]  /*13b0*/  I2FP.F32.S32 R4, R20 ;  /* 0x0000001400047245 */ /* 0x000fe20000201400 */
[----:B------:R-:W-:Y:S01]  /*13c0*/  IMAD.SHL.U32 R7, R7, 0x20, RZ ;  /* 0x0000002007077824 */ /* 0x000fe200078e00ff */
[----:B------:R-:W-:Y:S01]  /*13d0*/  LOP3.LUT R17, R0, 0xc0, RZ, 0xc0, !PT ;  /* 0x000000c000117812 */ /* 0x000fe200078ec0ff */
[----:B------:R-:W-:Y:S01]  /*13e0*/  FMUL R18, R23, R18 ;  /* 0x0000001217127220 */ /* 0x000fe20000400000 */
[----:B------:R-:W-:Y:S01]  /*13f0*/  SEL R12, RZ, 0x240, !P5 ;  /* 0x00000240ff0c7807 */ /* 0x000fe20006800000 */
[----:B------:R-:W-:Y:S01]  /*1400*/  FFMA.FTZ R9, R4, 1.1920928955078125e-07, R9 ;  /* 0x3400000004097823 */ /* 0x000fe20000010009 */
[----:B------:R-:W-:Y:S01]  /*1410*/  FSEL R4, R15, R30, !P4 ;  /* 0x0000001e0f047208 */ /* 0x000fe20006000000 */
[----:B------:R-:W-:Y:S01]  /*1420*/  @P1 FMUL R30, R30, 0.25 ;  /* 0x3e8000001e1e1820 */ /* 0x000fe20000400000 */
[----:B------:R-:W-:Y:S01]  /*1430*/  SHF.R.U32.HI R17, RZ, 0x1, R17 ;  /* 0x00000001ff117819 */ /* 0x000fe20000011611 */
[----:B------:R-:W-:Y:S01]  /*1440*/  @!P0 FMUL R14, R14, 16777216 ;  /* 0x4b8000000e0e8820 */ /* 0x000fe20000400000 */
[----:B------:R-:W-:Y:S01]  /*1450*/  LOP3.LUT R7, R7, 0x1c, R0, 0xf8, !PT ;  /* 0x0000001c07077812 */ /* 0x000fe200078ef800 */
[----:B------:R-:W-:Y:S01]  /*1460*/  @!P0 FMUL R30, R30, 16777216 ;  /* 0x4b8000001e1e8820 */ /* 0x000fe20000400000 */
[----:B------:R-:W-:Y:S01]  /*1470*/  IADD3 R15, PT, PT, R4, -0x3f3504f3, RZ ;  /* 0xc0cafb0d040f7810 */ /* 0x000fe20007ffe0ff */
[----:B------:R-:W-:Y:S01]  /*1480*/  @!P0 FMUL R6, R6, 16777216 ;  /* 0x4b80000006068820 */ /* 0x000fe20000400000 */
[----:B------:R-:W-:Y:S01]  /*1490*/  LOP3.LUT R12, R7, R12, RZ, 0x3c, !PT ;  /* 0x0000000c070c7212 */ /* 0x000fe200078e3cff */
[----:B------:R-:W-:Y:S01]  /*14a0*/  @!P0 FMUL R11, R11, 16777216 ;  /* 0x4b8000000b0b8820 */ /* 0x000fe20000400000 */
[----:B------:R-:W-:Y:S01]  /*14b0*/  LOP3.LUT R7, R24, R17, RZ, 0x3c, !PT ;  /* 0x0000001118077212 */ /* 0x000fe200078e3cff */
[----:B------:R-:W-:Y:S01]  /*14c0*/  IMAD.MOV.U32 R23, RZ, RZ, 0x3dc6b27f ;  /* 0x3dc6b27fff177424 */ /* 0x000fe200078e00ff */
[----:B------:R-:W0:Y:S01]  /*14d0*/  MUFU.RCP R17, R30 ;  /* 0x0000001e00117308 */ /* 0x000e220000001000 */
[----:B------:R-:W-:Y:S01]  /*14e0*/  LOP3.LUT R15, R15, 0xff800000, RZ, 0xc0, !PT ;  /* 0xff8000000f0f7812 */ /* 0x000fe200078ec0ff */
[----:B------:R-:W-:Y:S01]  /*14f0*/  @!P0 FMUL R10, R10, 16777216 ;  /* 0x4b8000000a0a8820 */ /* 0x000fe20000400000 */
[----:B------:R-:W-:Y:S01]  /*1500*/  IADD3 R13, PT, PT, R5, -R20, RZ ;  /* 0x80000014050d7210 */ /* 0x000fe20007ffe0ff */
[----:B------:R-:W1:Y:S01]  /*1510*/  LDCU.64 UR4, c[0x0][0x3e0] ;  /* 0x00007c00ff0477ac */ /* 0x000e620008000a00 */
[----:B------:R-:W-:Y:S01]  /*1520*/  F2FP.BF16.F32.PACK_AB R25, R18, R25 ;  /* 0x000000191219723e */ /* 0x000fe200000010ff */
[----:B------:R-:W-:Y:S01]  /*1530*/  IMAD.IADD R8, R4, 0x1, -R15 ;  /* 0x0000000104087824 */ /* 0x000fe200078e0a0f */
[----:B------:R-:W-:Y:S01]  /*1540*/  F2FP.BF16.F32.PACK_AB R19, R16, R19 ;  /* 0x000000131013723e */ /* 0x000fe200000010ff */
[----:B------:R-:W-:Y:S01]  /*1550*/  FADD R13, R13, -1 ;  /* 0xbf8000000d0d7421 */ /* 0x000fe20000000000 */
[----:B------:R-:W-:Y:S01]  /*1560*/  LOP3.LUT R16, R12, 0x20, RZ, 0x3c, !PT ;  /* 0x000000200c107812 */ /* 0x000fe200078e3cff */
[----:B------:R-:W-:Y:S01]  /*1570*/  FADD R8, R8, -1 ;  /* 0xbf80000008087421 */ /* 0x000fe20000000000 */
[----:B------:R-:W-:Y:S01]  /*1580*/  STS [R12+UR6], R25 ;  /* 0x000000190c007988 */ /* 0x000fe20008000806 */
[-C--:B------:R-:W-:Y:S01]  /*1590*/  FFMA.FTZ R20, R13, R23.reuse, -0.16845393180847167969 ;  /* 0xbe2c7f300d147423 */ /* 0x080fe20000010017 */
[----:B------:R-:W-:Y:S01]  /*15a0*/  ISETP.GE.U32.AND P2, PT, R5, 0x7f800000, PT ;  /* 0x7f8000000500780c */ /* 0x000fe20003f46070 */
[C---:B------:R-:W-:Y:S01]  /*15b0*/  FFMA.FTZ R23, R8.reuse, R23, -0.16845393180847167969 ;  /* 0xbe2c7f3008177423 */ /* 0x040fe20000010017 */
[----:B------:R2:W-:Y:S01]  /*15c0*/  STS [R12+UR6+0x80], R19 ;  /* 0x000080130c007988 */ /* 0x0005e20008000806 */
[----:B------:R-:W-:Y:S01]  /*15d0*/  FFMA.FTZ R20, R13, R20, 0.1716887056827545166 ;  /* 0x3e2fcf2a0d147423 */ /* 0x000fe20000010014 */
[C---:B0-----:R-:W-:Y:S01]  /*15e0*/  FMUL R14, R17.reuse, R14 ;  /* 0x0000000e110e7220 */ /* 0x041fe20000400000 */
[C---:B------:R-:W-:Y:S01]  /*15f0*/  FMUL R6, R17.reuse, R6 ;  /* 0x0000000611067220 */ /* 0x040fe20000400000 */
[C---:B------:R-:W-:Y:S01]  /*1600*/  FMUL R11, R17.reuse, R11 ;  /* 0x0000000b110b7220 */ /* 0x040fe20000400000 */
[----:B------:R-:W-:Y:S01]  /*1610*/  FMUL R17, R17, R10 ;  /* 0x0000000a11117220 */ /* 0x000fe20000400000 */
[----:B------:R-:W-:Y:S01]  /*1620*/  FFMA.FTZ R23, R8, R23, 0.1716887056827545166 ;  /* 0x3e2fcf2a08177423 */ /* 0x000fe20000010017 */
[C---:B------:R-:W-:Y:S01]  /*1630*/  FFMA.FTZ R20, R13.reuse, R20, -0.17900948226451873779 ;  /* 0xbe374e430d147423 */ /* 0x040fe20000010014 */
[----:B-1----:R-:W-:Y:S01]  /*1640*/  UIMAD UR4, UR10, UR4, URZ ;  /* 0x000000040a0472a4 */ /* 0x002fe2000f8e02ff */
[----:B------:R-:W-:Y:S01]  /*1650*/  F2FP.BF16.F32.PACK_AB R14, R14, R11 ;  /* 0x0000000b0e0e723e */ /* 0x000fe200000010ff */
[----:B------:R-:W-:Y:S01]  /*1660*/  FFMA.FTZ R23, R8, R23, -0.17900948226451873779 ;  /* 0xbe374e4308177423 */ /* 0x000fe20000010017 */
[----:B------:R-:W-:Y:S01]  /*1670*/  F2FP.BF16.F32.PACK_AB R17, R6, R17 ;  /* 0x000000110611723e */ /* 0x000fe200000010ff */
[C---:B------:R-:W-:Y:S01]  /*1680*/  FFMA.FTZ R20, R13.reuse, R20, 0.20512372255325317383 ;  /* 0x3e520bf40d147423 */ /* 0x040fe20000010014 */
[----:B------:R-:W0:Y:S01]  /*1690*/  LDC.64 R10, c[0x0][0x398] ;  /* 0x0000e600ff0a7b82 */ /* 0x000e220000000a00 */
[----:B------:R1:W-:Y:S01]  /*16a0*/  STS [R16+UR6+0x180], R14 ;  /* 0x0001800e10007988 */ /* 0x0003e20008000806 */
[C---:B------:R-:W-:Y:S01]  /*16b0*/  FFMA.FTZ R23, R8.reuse, R23, 0.20512372255325317383 ;  /* 0x3e520bf408177423 */ /* 0x040fe20000010017 */
[C---:B------:R-:W-:Y:S01]  /*16c0*/  FFMA.FTZ R20, R13.reuse, R20, -0.24046532809734344482 ;  /* 0xbe763c8b0d147423 */ /* 0x040fe20000010014 */
[----:B--2---:R-:W-:Y:S01]  /*16d0*/  FSEL R12, RZ, -23, P4 ;  /* 0xc1b80000ff0c7808 */ /* 0x004fe20002000000 */
[----:B------:R-:W-:Y:S01]  /*16e0*/  STS [R16+UR6+0x100], R17 ;  /* 0x0001001110007988 */ /* 0x000fe20008000806 */
[C---:B------:R-:W-:Y:S01]  /*16f0*/  FFMA.FTZ R23, R8.reuse, R23, -0.24046532809734344482 ;  /* 0xbe763c8b08177423 */ /* 0x040fe20000010017 */
[C---:B------:R-:W-:Y:S01]  /*1700*/  FFMA.FTZ R20, R13.reuse, R20, 0.28857114911079406738 ;  /* 0x3e93bf990d147423 */ /* 0x040fe20000010014 */
[----:B------:R-:W2:Y:S08]  /*1710*/  LDC R6, c[0x0][0x3e8] ;  /* 0x0000fa00ff067b82 */ /* 0x000eb00000000800 */
[----:B------:R-:W-:Y:S01]  /*1720*/  BAR.SYNC.DEFER_BLOCKING 0x0 ;  /* 0x0000000000007b1d */ /* 0x000fe20000010000 */
[C---:B------:R-:W-:Y:S01]  /*1730*/  FFMA.FTZ R23, R8.reuse, R23, 0.28857114911079406738 ;  /* 0x3e93bf9908177423 */ /* 0x040fe20000010017 */
[C---:B------:R-:W-:Y:S01]  /*1740*/  FFMA.FTZ R20, R13.reuse, R20, -0.36067417263984680176 ;  /* 0xbeb8aa490d147423 */ /* 0x040fe20000010014 */
[----:B------:R-:W-:Y:S01]  /*1750*/  I2FP.F32.S32 R15, R15 ;  /* 0x0000000f000f7245 */ /* 0x000fe20000201400 */
[----:B------:R-:W-:Y:S01]  /*1760*/  USHF.L.U32 UR7, UR4, 0x1, URZ ;  /* 0x0000000104077899 */ /* 0x000fe200080006ff */
[----:B------:R-:W-:Y:S01]  /*1770*/  FFMA.FTZ R23, R8, R23, -0.36067417263984680176 ;  /* 0xbeb8aa4908177423 */ /* 0x000fe20000010017 */
[----:B------:R-:W-:Y:S01]  /*1780*/  FFMA.FTZ R20, R13, R20, 0.48089820146560668945 ;  /* 0x3ef6384a0d147423 */ /* 0x000fe20000010014 */
[----:B------:R-:W-:Y:S01]  /*1790*/  ISETP.GE.U32.AND P1, PT, R4, 0x7f800000, PT ;  /* 0x7f8000000400780c */ /* 0x000fe20003f26070 */
[----:B------:R-:W-:Y:S01]  /*17a0*/  FFMA.FTZ R12, R15, 1.1920928955078125e-07, R12 ;  /* 0x340000000f0c7823 */ /* 0x000fe2000001000c */
[----:B------:R-:W-:Y:S01]  /*17b0*/  FFMA.FTZ R23, R8, R23, 0.48089820146560668945 ;  /* 0x3ef6384a08177423 */ /* 0x000fe20000010017 */
[----:B------:R-:W-:Y:S01]  /*17c0*/  FFMA.FTZ R20, R13, R20, -0.72134751081466674805 ;  /* 0xbf38aa3b0d147423 */ /* 0x000fe20000010014 */
[----:B------:R-:W-:Y:S01]  /*17d0*/  SHF.R.U32.HI R15, RZ, 0x5, R0 ;  /* 0x00000005ff0f7819 */ /* 0x000fe20000011600 */
[----:B-1----:R-:W-:-:S02]  /*17e0*/  @P2 IMAD.MOV.U32 R14, RZ, RZ, 0x7f800000 ;  /* 0x7f800000ff0e2424 */ /* 0x002fc400078e00ff */
[C---:B------:R-:W-:Y:S01]  /*17f0*/  FFMA.FTZ R23, R8.reuse, R23, -0.72134751081466674805 ;  /* 0xbf38aa3b08177423 */ /* 0x040fe20000010017 */
[----:B------:R-:W-:Y:S01]  /*1800*/  FMUL R20, R13, R20 ;  /* 0x000000140d147220 */ /* 0x000fe20000400000 */
[----:B------:R-:W-:Y:S02]  /*1810*/  FSETP.NEU.AND P0, PT, R5, RZ, PT ;  /* 0x000000ff0500720b */ /* 0x000fe40003f0d000 */
[C---:B------:R-:W-:Y:S01]  /*1820*/  FMUL R23, R8.reuse, R23 ;  /* 0x0000001708177220 */ /* 0x040fe20000400000 */
[----:B------:R-:W-:Y:S01]  /*1830*/  FMUL R20, R13, R20 ;  /* 0x000000140d147220 */ /* 0x000fe20000400000 */
[----:B------:R-:W-:Y:S02]  /*1840*/  LOP3.LUT R3, R3, 0x40, RZ, 0xc0, !PT ;  /* 0x0000004003037812 */ /* 0x000fe400078ec0ff */
[C---:B------:R-:W-:Y:S01]  /*1850*/  FMUL R23, R8.reuse, R23 ;  /* 0x0000001708177220 */ /* 0x040fe20000400000 */
[----:B------:R-:W-:Y:S01]  /*1860*/  FFMA.FTZ R20, R13, 1.4426950216293334961, R20 ;  /* 0x3fb8aa3b0d147823 */ /* 0x000fe20000010014 */
[----:B------:R-:W1:Y:S02]  /*1870*/  LDS R7, [R7+UR6] ;  /* 0x0000000607077984 */ /* 0x000e640008000800 */
[----:B------:R-:W-:Y:S01]  /*1880*/  FFMA.FTZ R23, R8, 1.4426950216293334961, R23 ;  /* 0x3fb8aa3b08177823 */ /* 0x000fe20000010017 */
[----:B------:R-:W-:-:S02]  /*1890*/  IMAD R8, R33, UR5, RZ ;  /* 0x0000000521087c24 */ /* 0x000fc4000f8e02ff */
[----:B------:R-:W-:Y:S01]  /*18a0*/  FADD R20, R9, R20 ;  /* 0x0000001409147221 */ /* 0x000fe20000000000 */
[----:B------:R-:W-:Y:S01]  /*18b0*/  UIMAD.WIDE UR4, UR4, 0x2, URZ ;  /* 0x00000002040478a5 */ /* 0x000fe2000f8e02ff */
[----:B------:R-:W-:Y:S01]  /*18c0*/  @P2 FFMA.FTZ R20, R5, R14, +INF ;  /* 0x7f80000005142423 */ /* 0x000fe2000001000e */
[----:B------:R-:W-:Y:S01]  /*18d0*/  FADD R12, R12, R23 ;  /* 0x000000170c0c7221 */ /* 0x000fe20000000000 */
[C---:B------:R-:W-:Y:S01]  /*18e0*/  SHF.L.U32 R9, R8.reuse, 0x1, RZ ;  /* 0x0000000108097819 */ /* 0x040fe200000006ff */
[----:B------:R-:W-:Y:S01]  /*18f0*/  IMAD.HI R8, R8, 0x2, RZ ;  /* 0x0000000208087827 */ /* 0x000fe200078e02ff */
[----:B------:R-:W-:Y:S02]  /*1900*/  FSETP.NEU.AND P2, PT, R4, RZ, PT ;  /* 0x000000ff0400720b */ /* 0x000fe40003f4d000 */
[----:B0-----:R-:W-:Y:S02]  /*1910*/  IADD3 R13, P3, P4, R9, UR7, R10 ;  /* 0x00000007090d7c10 */ /* 0x001fe4000fc7e00a */
[----:B------:R-:W-:-:S02]  /*1920*/  SGXT.U32 R9, R15, 0x3 ;  /* 0x000000030f09781a */ /* 0x000fc40000000000 */
[----:B------:R-:W-:Y:S01]  /*1930*/  IADD3.X R15, PT, PT, R8, UR5, R11, P3, P4 ;  /* 0x00000005080f7c10 */ /* 0x000fe20009fe840b */
[----:B------:R-:W0:Y:S01]  /*1940*/  LDCU UR4, c[0x0][0x3ec] ;  /* 0x00007d80ff0477ac */ /* 0x000e220008000800 */
[----:B------:R-:W-:Y:S01]  /*1950*/  @P1 MOV R11, 0x7f800000 ;  /* 0x7f800000000b1802 */ /* 0x000fe20000000f00 */
[----:B--2---:R-:W-:Y:S01]  /*1960*/  IMAD R5, R9, R6, RZ ;  /* 0x0000000609057224 */ /* 0x004fe200078e02ff */
[----:B------:R-:W-:Y:S01]  /*1970*/  IADD3 R14, PT, PT, R3, R2, RZ ;  /* 0x00000002030e7210 */ /* 0x000fe20007ffe0ff */
[----:B------:R-:W2:Y:S01]  /*1980*/  LDC.64 R8, c[0x0][0x3a0] ;  /* 0x0000e800ff087b82 */ /* 0x000ea20000000a00 */
[----:B------:R-:W-:Y:S01]  /*1990*/  FSEL R20, R20, -INF , P0 ;  /* 0xff80000014147808 */ /* 0x000fe20000000000 */
[----:B------:R-:W-:Y:S01]  /*19a0*/  IMAD R6, R6, 0x8, R5 ;  /* 0x0000000806067824 */ /* 0x000fe200078e0205 */
[C---:B------:R-:W-:Y:S01]  /*19b0*/  LEA R10, P3, R5.reuse, R13, 0x1 ;  /* 0x0000000d050a7211 */ /* 0x040fe200078608ff */
[----:B------:R-:W-:Y:S01]  /*19c0*/  @P1 FFMA.FTZ R12, R4, R11, +INF ;  /* 0x7f800000040c1423 */ /* 0x000fe2000001000b */
[----:B------:R-:W-:Y:S01]  /*19d0*/  LOP3.LUT P0, RZ, R0, 0xe0, RZ, 0xc0, !PT ;  /* 0x000000e000ff7812 */ /* 0x000fe2000780c0ff */
[----:B------:R-:W-:Y:S01]  /*19e0*/  FFMA R2, R20, 0.69314718246459960938, R21 ;  /* 0x3f31721814027823 */ /* 0x000fe20000000015 */
[----:B------:R-:W-:-:S02]  /*19f0*/  LEA.HI.X.SX32 R11, R5, R15, 0x1, P3 ;  /* 0x0000000f050b7211 */ /* 0x000fc400018f0eff */
[----:B------:R-:W-:Y:S02]  /*1a00*/  LEA R4, P1, R6, R13, 0x1 ;  /* 0x0000000d06047211 */ /* 0x000fe400078208ff */
[----:B------:R-:W-:Y:S02]  /*1a10*/  FSEL R3, R12, -INF , P2 ;  /* 0xff8000000c037808 */ /* 0x000fe40001000000 */
[----:B------:R-:W-:Y:S01]  /*1a20*/  LEA.HI.X.SX32 R5, R6, R15, 0x1, P1 ;  /* 0x0000000f06057211 */ /* 0x000fe200008f0eff */
[----:B------:R-:W-:Y:S01]  /*1a30*/  IMAD.SHL.U32 R6, R0, 0x2, RZ ;  /* 0x0000000200067824 */ /* 0x000fe200078e00ff */
[----:B0-----:R-:W-:Y:S01]  /*1a40*/  UIMAD UR4, UR10, UR4, URZ ;  /* 0x000000040a0472a4 */ /* 0x001fe2000f8e02ff */
[----:B------:R-:W-:Y:S01]  /*1a50*/  FFMA R3, R3, 0.69314718246459960938, R22 ;  /* 0x3f31721803037823 */ /* 0x000fe20000000016 */
[C---:B------:R-:W-:Y:S01]  /*1a60*/  SHF.L.U32 R13, R33.reuse, 0x2, RZ ;  /* 0x00000002210d7819 */ /* 0x040fe200000006ff */
[----:B------:R-:W-:Y:S01]  /*1a70*/  IMAD.HI R0, R33, 0x4, RZ ;  /* 0x0000000421007827 */ /* 0x000fe200078e02ff */
[----:B------:R-:W-:Y:S01]  /*1a80*/  LOP3.LUT R6, R6, 0x78, RZ, 0xc0, !PT ;  /* 0x0000007806067812 */ /* 0x000fe200078ec0ff */
[----:B-1----:R0:W-:Y:S01]  /*1a90*/  STG.E.U16 desc[UR16][R10.64], R7 ;  /* 0x000000070a007986 */ /* 0x0021e2000c101510 */
[----:B------:R-:W-:-:S02]  /*1aa0*/  USHF.L.U32 UR7, UR4, 0x2, URZ ;  /* 0x0000000204077899 */ /* 0x000fc400080006ff */
[----:B------:R-:W-:-:S04]  /*1ab0*/  UIMAD.WIDE UR4, UR4, 0x4, URZ ;  /* 0x00000004040478a5 */ /* 0x000fc8000f8e02ff */
[----:B--2---:R-:W-:-:S04]  /*1ac0*/  IADD3 R8, P1, P2, R13, UR7, R8 ;  /* 0x000000070d087c10 */ /* 0x004fc8000fa3e008 */
[----:B------:R-:W-:Y:S02]  /*1ad0*/  IADD3.X R9, PT, PT, R0, UR5, R9, P1, P2 ;  /* 0x0000000500097c10 */ /* 0x000fe40008fe4409 */
[----:B0-----:R-:W-:-:S05]  /*1ae0*/  PRMT R11, R7, 0x7632, R11 ;  /* 0x00007632070b7816 */ /* 0x001fca000000000b */
[----:B------:R0:W-:Y:S01]  /*1af0*/  STG.E.U16 desc[UR16][R4.64], R11 ;  /* 0x0000000b04007986 */ /* 0x0001e2000c101510 */
[----:B------:R-:W-:Y:S06]  /*1b00*/  BAR.SYNC.DEFER_BLOCKING 0x0 ;  /* 0x0000000000007b1d */ /* 0x000fec0000010000 */
[----:B------:R0:W-:Y:S02]  /*1b10*/  STS.64 [R6+UR6], R2 ;  /* 0x0000000206007988 */ /* 0x0001e40008000a06 */
[----:B------:R-:W-:Y:S06]  /*1b20*/  BAR.SYNC.DEFER_BLOCKING 0x0 ;  /* 0x0000000000007b1d */ /* 0x000fec0000010000 */
[----:B------:R-:W-:Y:S05]  /*1b30*/  @P0 EXIT ;  /* 0x000000000000094d */ /* 0x000fea0003800000 */
[----:B0-----:R-:W0:Y:S04]  /*1b40*/  LDS R3, [R14] ;  /* 0x000000000e037984 */ /* 0x001e280000000800 */
[----:B0-----:R-:W-:Y:S01]  /*1b50*/  STG.E desc[UR16][R8.64], R3 ;  /* 0x0000000308007986 */ /* 0x001fe2000c101910 */
[----:B------:R-:W-:Y:S05]  /*1b60*/  EXIT ;  /* 0x000000000000794d */ /* 0x000fea0003800000 */
.L_x_2:
[----:B------:R-:W-:-:S00]  /*1b70*/  BRA `(.L_x_2) ;  /* 0xfffffffc00fc7947 */ /* 0x000fc0000383ffff */
[----:B------:R-:W-:-:S00]  /*1b80*/  NOP ;  /* 0x0000000000007918 */ /* 0x000fc00000000000 */
[----:B------:R-:W-:-:S00]  /*1b90*/  NOP ;  /* 0x0000000000007918 */ /* 0x000fc00000000000 */
[----:B------:R-:W-:-:S00]  /*1ba0*/  NOP ;  /* 0x0000000000007918 */ /* 0x000fc00000000000 */
[----:B------:R-:W-:-:S00]  /*1bb0*/  NOP ;  /* 0x0000000000007918 */ /* 0x000fc00000000000 */
[----:B------:R-:W-:-:S00]  /*1bc0*/  NOP ;  /* 0x0000000000007918 */ /* 0x000fc00000000000 */
[----:B------:R-:W-:-:S00]  /*1bd0*/  NOP ;  /* 0x0000000000007918 */ /* 0x000fc00000000000 */
[----:B------:R-:W-:-:S00]  /*1be0*/  NOP ;  /* 0x0000000000007918 */ /* 0x000fc00000000000 */
[----:B------:R-:W-:-:S00]  /*1bf0*/  NOP ;  /* 0x0000000000007918 */ /* 0x000fc00000000000 */
.L_x_3:


//--------------------- .nv.global.init           --------------------------
	.section	.nv.global.init,"aw",@progbits
.nv.global.init:
	.type		_$_str,@object
	.size		_$_str,(.L_0 - _$_str)
_$_str:
        /*0000*/ 	.byte	0x5f, 0x5f, 0x43, 0x55, 0x44, 0x41, 0x5f, 0x46, 0x54, 0x5a, 0x00
.L_0:


//--------------------- .nv.shared.attn_fwd       --------------------------
	.section	.nv.shared.attn_fwd,"aw",@nobits
	.sectionflags	@""
	.align	16
	.zero		1024


//--------------------- .nv.shared.reserved.0     --------------------------
	.section	.nv.shared.reserved.0,"aw",@nobits
	.weak		__nv_reservedSMEM_offset_0_alias
	.size		__nv_reservedSMEM_offset_0_alias, 0, 64
	.other		__nv_reservedSMEM_offset_0_alias,@"STO_CUDA_RESERVED_SHARED STV_DEFAULT"
__nv_reservedSMEM_offset_0_alias:
	.zero		0
	.zero		64


//--------------------- .nv.constant0.attn_fwd    --------------------------
	.section	.nv.constant0.attn_fwd,"a",@progbits
	.sectionflags	@""
	.align	4
.nv.constant0.attn_fwd:
	.zero		1032


//--------------------- SYMBOLS --------------------------

	.type		.nv.reservedSmem.offset0,@object
	.size		.nv.reservedSmem.offset0,0x4
	.type		.nv.reservedSmem.cap,@object
	.size		.nv.reservedSmem.cap,0x4
